	.headerflags	@"EF_CUDA_TEXMODE_UNIFIED EF_CUDA_64BIT_ADDRESS EF_CUDA_ACCELERATORS EF_CUDA_SM90 EF_CUDA_VIRTUAL_SM(EF_CUDA_SM90)"
	.elftype	@"ET_EXEC"


//--------------------- .nv.info                  --------------------------
	.section	.nv.info,"",@"SHT_CUDA_INFO"
	.align	4


	//----- nvinfo : EIATTR_REGCOUNT
	.align		4
        /*0000*/ 	.byte	0x04, 0x2f
        /*0002*/ 	.short	(.L_1 - .L_0)
	.align		4
.L_0:
        /*0004*/ 	.word	index@(triton_)
        /*0008*/ 	.word	0x00000048


	//----- nvinfo : EIATTR_MIN_STACK_SIZE
	.align		4
.L_1:
        /*000c*/ 	.byte	0x04, 0x12
        /*000e*/ 	.short	(.L_3 - .L_2)
	.align		4
.L_2:
        /*0010*/ 	.word	index@(triton_)
        /*0014*/ 	.word	0x00000000


	//----- nvinfo : EIATTR_FRAME_SIZE
	.align		4
.L_3:
        /*0018*/ 	.byte	0x04, 0x11
        /*001a*/ 	.short	(.L_5 - .L_4)
	.align		4
.L_4:
        /*001c*/ 	.word	index@(triton_)
        /*0020*/ 	.word	0x00000000


	//----- nvinfo : EIATTR_MIN_STACK_SIZE
	.align		4
.L_5:
        /*0024*/ 	.byte	0x04, 0x12
        /*0026*/ 	.short	(.L_7 - .L_6)
	.align		4
.L_6:
        /*0028*/ 	.word	index@(triton_)
        /*002c*/ 	.word	0x00000000
.L_7:


//--------------------- .nv.info.triton_          --------------------------
	.section	.nv.info.triton_,"",@"SHT_CUDA_INFO"
	.sectionflags	@""
	.align	4


	//----- nvinfo : EIATTR_CUDA_API_VERSION
	.align		4
        /*0000*/ 	.byte	0x04, 0x37
        /*0002*/ 	.short	(.L_9 - .L_8)
.L_8:
        /*0004*/ 	.word	0x0000007c


	//----- nvinfo : EIATTR_KPARAM_INFO
	.align		4
.L_9:
        /*0008*/ 	.byte	0x04, 0x17
        /*000a*/ 	.short	(.L_11 - .L_10)
.L_10:
        /*000c*/ 	.word	0x00000000
        /*0010*/ 	.short	0x0004
        /*0012*/ 	.short	0x0020
        /*0014*/ 	.byte	0x00, 0xf0, 0x11, 0x00


	//----- nvinfo : EIATTR_KPARAM_INFO
	.align		4
.L_11:
        /*0018*/ 	.byte	0x04, 0x17
        /*001a*/ 	.short	(.L_13 - .L_12)
.L_12:
        /*001c*/ 	.word	0x00000000
        /*0020*/ 	.short	0x0003
        /*0022*/ 	.short	0x0018
        /*0024*/ 	.byte	0x00, 0xf0, 0x21, 0x00


	//----- nvinfo : EIATTR_KPARAM_INFO
	.align		4
.L_13:
        /*0028*/ 	.byte	0x04, 0x17
        /*002a*/ 	.short	(.L_15 - .L_14)
.L_14:
        /*002c*/ 	.word	0x00000000
        /*0030*/ 	.short	0x0002
        /*0032*/ 	.short	0x0010
        /*0034*/ 	.byte	0x00, 0xf0, 0x21, 0x00


	//----- nvinfo : EIATTR_KPARAM_INFO
	.align		4
.L_15:
        /*0038*/ 	.byte	0x04, 0x17
        /*003a*/ 	.short	(.L_17 - .L_16)
.L_16:
        /*003c*/ 	.word	0x00000000
        /*0040*/ 	.short	0x0001
        /*0042*/ 	.short	0x0008
        /*0044*/ 	.byte	0x00, 0xf0, 0x21, 0x00


	//----- nvinfo : EIATTR_KPARAM_INFO
	.align		4
.L_17:
        /*0048*/ 	.byte	0x04, 0x17
        /*004a*/ 	.short	(.L_19 - .L_18)
.L_18:
        /*004c*/ 	.word	0x00000000
        /*0050*/ 	.short	0x0000
        /*0052*/ 	.short	0x0000
        /*0054*/ 	.byte	0x00, 0xf0, 0x21, 0x00


	//----- nvinfo : EIATTR_SPARSE_MMA_MASK
	.align		4
.L_19:
        /*0058*/ 	.byte	0x03, 0x50
        /*005a*/ 	.short	0x0000


	//----- nvinfo : EIATTR_MAXREG_COUNT
	.align		4
        /*005c*/ 	.byte	0x03, 0x1b
        /*005e*/ 	.short	0x00ff


	//----- nvinfo : EIATTR_EXIT_INSTR_OFFSETS
	.align		4
        /*0060*/ 	.byte	0x04, 0x1c
        /*0062*/ 	.short	(.L_21 - .L_20)


	//   ....[0]....
.L_20:
        /*0064*/ 	.word	0x00002c50


	//   ....[1]....
        /*0068*/ 	.word	0x00002c70


	//----- nvinfo : EIATTR_MAX_THREADS
	.align		4
.L_21:
        /*006c*/ 	.byte	0x04, 0x05
        /*006e*/ 	.short	(.L_23 - .L_22)
.L_22:
        /*0070*/ 	.word	0x00000080
        /*0074*/ 	.word	0x00000001
        /*0078*/ 	.word	0x00000001


	//----- nvinfo : EIATTR_CBANK_PARAM_SIZE
	.align		4
.L_23:
        /*007c*/ 	.byte	0x03, 0x19
        /*007e*/ 	.short	0x0024


	//----- nvinfo : EIATTR_PARAM_CBANK
	.align		4
        /*0080*/ 	.byte	0x04, 0x0a
        /*0082*/ 	.short	(.L_25 - .L_24)
	.align		4
.L_24:
        /*0084*/ 	.word	index@(.nv.constant0.triton_)
        /*0088*/ 	.short	0x0210
        /*008a*/ 	.short	0x0024


	//----- nvinfo : EIATTR_SW_WAR
	.align		4
.L_25:
        /*008c*/ 	.byte	0x04, 0x36
        /*008e*/ 	.short	(.L_27 - .L_26)
.L_26:
        /*0090*/ 	.word	0x00000008
.L_27:


//--------------------- .nv.callgraph             --------------------------
	.section	.nv.callgraph,"",@"SHT_CUDA_CALLGRAPH"
	.align	4
	.sectionentsize	8
	.align		4
        /*0000*/ 	.word	0x00000000
	.align		4
        /*0004*/ 	.word	0xffffffff
	.align		4
        /*0008*/ 	.word	0x00000000
	.align		4
        /*000c*/ 	.word	0xfffffffe
	.align		4
        /*0010*/ 	.word	0x00000000
	.align		4
        /*0014*/ 	.word	0xfffffffd
	.align		4
        /*0018*/ 	.word	0x00000000
	.align		4
        /*001c*/ 	.word	0xfffffffc


//--------------------- .text.triton_             --------------------------
	.section	.text.triton_,"ax",@progbits
	.sectionflags	@"SHF_BARRIERS=1"
	.align	128
        .global         triton_
        .type           triton_,@function
        .size           triton_,(.L_x_3 - triton_)
        .other          triton_,@"STO_CUDA_ENTRY STV_DEFAULT"
triton_:
.text.triton_:
[----:B------:R-:W1:Y:S08]  /*0000*/  LDC R1, c[0x0][0x28] ;  /* 0x00000a00ff017b82 */ /* 0x000e700000000800 */
[----:B------:R-:W2:Y:S01]  /*0010*/  S2UR UR11, SR_CTAID.X ;  /* 0x00000000000b79c3 */ /* 0x000ea20000002500 */
[----:B------:R-:W-:Y:S01]  /*0020*/  UMOV UR14, URZ ;  /* 0x0000003f000e7c82 */ /* 0x000fe20008000000 */
[----:B------:R-:W3:Y:S01]  /*0030*/  S2R R39, SR_TID.X ;  /* 0x0000000000277919 */ /* 0x000ee20000002100 */
[----:B------:R-:W-:-:S05]  /*0040*/  ULDC.64 UR24, c[0x0][0x208] ;  /* 0x0000820000187ab9 */ /* 0x000fca0000000a00 */
[----:B------:R-:W4:Y:S08]  /*0050*/  S2UR UR18, SR_CgaCtaId ;  /* 0x00000000001279c3 */ /* 0x000f300000008800 */
[----:B------:R-:W5:Y:S01]  /*0060*/  LDC.64 R42, c[0x0][0x210] ;  /* 0x00008400ff2a7b82 */ /* 0x000f620000000a00 */
[----:B--2---:R-:W-:-:S07]  /*0070*/  UIMAD.WIDE UR4, UR11, 0x2aaaaaab, URZ ;  /* 0x2aaaaaab0b0478a5 */ /* 0x004fce000f8e023f */
[----:B------:R-:W2:Y:S01]  /*0080*/  LDC.64 R44, c[0x0][0x218] ;  /* 0x00008600ff2c7b82 */ /* 0x000ea20000000a00 */
[----:B------:R-:W-:Y:S01]  /*0090*/  USHF.R.U32.HI UR22, URZ, 0x1f, UR5 ;  /* 0x0000001f3f167899 */ /* 0x000fe20008011605 */
[----:B------:R-:W-:-:S03]  /*00a0*/  UMOV UR4, 0xfffffff8 ;  /* 0xfffffff800047882 */ /* 0x000fc60000000000 */
[----:B------:R-:W-:Y:S01]  /*00b0*/  ULEA.HI.SX32 UR22, UR5, UR22, 0x1a ;  /* 0x0000001605167291 */ /* 0x000fe2000f8fd23f */
[----:B---3--:R-:W-:Y:S02]  /*00c0*/  IMAD.SHL.U32 R9, R39, 0x8, RZ ;  /* 0x0000000827097824 */ /* 0x008fe400078e00ff */
[----:B------:R-:W-:Y:S01]  /*00d0*/  ULDC UR5, c[0x0][0x230] ;  /* 0x00008c0000057ab9 */ /* 0x000fe20000000800 */
[----:B------:R-:W-:Y:S01]  /*00e0*/  UIMAD UR4, UR22, UR4, 0x1 ;  /* 0x00000001160474a4 */ /* 0x000fe2000f8e0204 */
[--C-:B------:R-:W-:Y:S01]  /*00f0*/  SHF.R.U32.HI R20, RZ, 0x4, R39.reuse ;  /* 0x00000004ff147819 */ /* 0x100fe20000011627 */
[----:B------:R-:W-:Y:S01]  /*0100*/  UIMAD UR12, UR22, -0x180, UR11 ;  /* 0xfffffe80160c78a4 */ /* 0x000fe2000f8e020b */
[----:B------:R-:W-:Y:S01]  /*0110*/  LOP3.LUT R69, R9, 0x78, RZ, 0xc0, !PT ;  /* 0x0000007809457812 */ /* 0x000fe200078ec0ff */
[----:B------:R-:W-:Y:S01]  /*0120*/  UISETP.LT.AND UP0, UPT, UR4, 0x8, UPT ;  /* 0x000000080400788c */ /* 0x000fe2000bf01270 */
[----:B------:R-:W-:Y:S01]  /*0130*/  SHF.R.U32.HI R40, RZ, 0x5, R39 ;  /* 0x00000005ff287819 */ /* 0x000fe20000011627 */
[----:B------:R-:W-:Y:S01]  /*0140*/  USHF.R.U32.HI UR9, URZ, 0x1f, UR5 ;  /* 0x0000001f3f097899 */ /* 0x000fe20008011605 */
[----:B------:R-:W-:Y:S01]  /*0150*/  SGXT.U32 R20, R20, 0x1 ;  /* 0x000000011414781a */ /* 0x000fe20000000000 */
[----:B------:R-:W-:Y:S01]  /*0160*/  USEL UR20, UR4, 0x8, UP0 ;  /* 0x0000000804147887 */ /* 0x000fe20008000000 */
[----:B------:R-:W-:Y:S01]  /*0170*/  IMAD.U32 R2, RZ, RZ, UR12 ;  /* 0x0000000cff027e24 */ /* 0x000fe2000f8e00ff */
[----:B------:R-:W-:Y:S01]  /*0180*/  ULOP3.LUT UR4, UR9, UR5, URZ, 0xc0, !UPT ;  /* 0x0000000509047292 */ /* 0x000fe2000f8ec03f */
[----:B-----5:R-:W-:Y:S01]  /*0190*/  IMAD.WIDE.U32 R46, R69, 0x2, R42 ;  /* 0x00000002452e7825 */ /* 0x020fe200078e002a */
[----:B------:R-:W-:Y:S01]  /*01a0*/  UIADD3 UR5, UR9, UR5, URZ ;  /* 0x0000000509057290 */ /* 0x000fe2000fffe03f */
[----:B------:R-:W-:Y:S01]  /*01b0*/  SGXT.U32 R40, R40, 0x2 ;  /* 0x000000022828781a */ /* 0x000fe20000000000 */
[----:B------:R-:W-:Y:S01]  /*01c0*/  UIADD3 UR4, -UR4, URZ, URZ ;  /* 0x0000003f04047290 */ /* 0x000fe2000fffe13f */
[----:B------:R-:W-:Y:S01]  /*01d0*/  IABS R0, UR20 ;  /* 0x0000001400007c13 */ /* 0x000fe20008000000 */
[----:B------:R-:W-:Y:S01]  /*01e0*/  ULOP3.LUT UR12, UR12, UR20, URZ, 0x3c, !UPT ;  /* 0x000000140c0c7292 */ /* 0x000fe2000f8e3c3f */
[----:B------:R-:W-:Y:S01]  /*01f0*/  IABS R2, R2 ;  /* 0x0000000200027213 */ /* 0x000fe20000000000 */
[----:B------:R-:W-:Y:S01]  /*0200*/  ULEA.HI UR4, UR5, UR4, URZ, 0x1f ;  /* 0x0000000405047291 */ /* 0x000fe2000f8ff83f */
[----:B------:R-:W-:Y:S01]  /*0210*/  R2UR UR8, R0 ;  /* 0x00000000000872ca */ /* 0x000fe200000e0000 */
[----:B------:R-:W-:Y:S01]  /*0220*/  ULOP3.LUT UR19, URZ, UR20, URZ, 0x33, !UPT ;  /* 0x000000143f137292 */ /* 0x000fe2000f8e333f */
[----:B------:R-:W-:Y:S01]  /*0230*/  R2UR UR10, R2 ;  /* 0x00000000020a72ca */ /* 0x000fe200000e0000 */
[----:B------:R-:W-:-:S04]  /*0240*/  USHF.L.U32 UR23, UR4, 0x1, URZ ;  /* 0x0000000104177899 */ /* 0x000fc8000800063f */
[----:B------:R-:W-:Y:S02]  /*0250*/  UISETP.GT.AND UP2, UPT, UR23, 0x100, UPT ;  /* 0x000001001700788c */ /* 0x000fe4000bf44270 */
[C---:B------:R-:W-:Y:S01]  /*0260*/  ISETP.GE.AND P0, PT, R69.reuse, UR23, PT ;  /* 0x0000001745007c0c */ /* 0x040fe2000bf06270 */
[----:B------:R-:W-:Y:S01]  /*0270*/  UIADD3 UR4, UR23, -0x180, URZ ;  /* 0xfffffe8017047890 */ /* 0x000fe2000fffe03f */
[----:B------:R-:W-:Y:S01]  /*0280*/  ISETP.LT.AND P6, PT, RZ, UR23, PT ;  /* 0x00000017ff007c0c */ /* 0x000fe2000bfc1270 */
[----:B------:R-:W-:Y:S01]  /*0290*/  UIADD3 UR9, UR23, -0x80, URZ ;  /* 0xffffff8017097890 */ /* 0x000fe2000fffe03f */
[----:B------:R-:W3:Y:S01]  /*02a0*/  I2F.RP R4, UR8 ;  /* 0x0000000800047d06 */ /* 0x000ee20008209400 */
[----:B------:R-:W-:Y:S01]  /*02b0*/  PLOP3.LUT P1, PT, PT, PT, UP2, 0x80, 0x0 ;  /* 0x000000000000781c */ /* 0x000fe20003f2f028 */
[----:B------:R-:W-:Y:S01]  /*02c0*/  UISETP.NE.AND UP2, UPT, UR20, URZ, UPT ;  /* 0x0000003f1400728c */ /* 0x000fe2000bf45270 */
[C---:B------:R-:W-:Y:S01]  /*02d0*/  ISETP.GE.AND P3, PT, R69.reuse, UR4, PT ;  /* 0x0000000445007c0c */ /* 0x040fe2000bf66270 */
[----:B------:R-:W-:Y:S01]  /*02e0*/  UISETP.GT.AND UP3, UPT, UR23, 0x80, UPT ;  /* 0x000000801700788c */ /* 0x000fe2000bf64270 */
[----:B------:R-:W-:Y:S01]  /*02f0*/  ISETP.GE.AND P5, PT, R69, UR9, PT ;  /* 0x0000000945007c0c */ /* 0x000fe2000bfa6270 */
[----:B------:R-:W-:Y:S01]  /*0300*/  UMOV UR4, 0x400 ;  /* 0x0000040000047882 */ /* 0x000fe20000000000 */
[----:B------:R-:W-:-:S02]  /*0310*/  UISETP.GT.AND UP1, UPT, UR23, 0x180, UPT ;  /* 0x000001801700788c */ /* 0x000fc4000bf24270 */
[----:B----4-:R-:W-:Y:S01]  /*0320*/  UPRMT UR18, UR18, 0x654, UR4 ;  /* 0x0000065412127896 */ /* 0x010fe20008000004 */
[----:B------:R-:W-:Y:S01]  /*0330*/  PLOP3.LUT P2, PT, PT, PT, UP3, 0x80, 0x0 ;  /* 0x000000000000781c */ /* 0x000fe20003f4f038 */
[----:B---3--:R-:W3:Y:S02]  /*0340*/  MUFU.RCP R3, R4 ;  /* 0x0000000400037308 */ /* 0x008ee40000001000 */
[----:B---3--:R-:W-:Y:S01]  /*0350*/  VIADD R3, R3, 0xffffffe ;  /* 0x0ffffffe03037836 */ /* 0x008fe20000000000 */
[----:B------:R-:W-:-:S05]  /*0360*/  SEL R4, RZ, 0x10, P5 ;  /* 0x00000010ff047807 */ /* 0x000fca0002800000 */
[----:B------:R-:W3:Y:S01]  /*0370*/  F2I.FTZ.U32.TRUNC.NTZ R0, R3 ;  /* 0x0000000300007305 */ /* 0x000ee2000021f000 */
[----:B------:R-:W-:-:S04]  /*0380*/  SEL R4, R4, RZ, P2 ;  /* 0x000000ff04047207 */ /* 0x000fc80001000000 */
[----:B------:R-:W-:Y:S02]  /*0390*/  ISETP.NE.U32.AND P2, PT, R4, RZ, PT ;  /* 0x000000ff0400720c */ /* 0x000fe40003f45070 */
[----:B---3--:R-:W-:Y:S02]  /*03a0*/  R2UR UR15, R0 ;  /* 0x00000000000f72ca */ /* 0x008fe400000e0000 */
[----:B------:R-:W-:-:S05]  /*03b0*/  IABS R0, UR20 ;  /* 0x0000001400007c13 */ /* 0x000fca0008000000 */
[----:B------:R-:W-:-:S05]  /*03c0*/  IMAD.MOV R0, RZ, RZ, -R0 ;  /* 0x000000ffff007224 */ /* 0x000fca00078e0a00 */
[----:B------:R-:W-:Y:S01]  /*03d0*/  R2UR UR7, R0 ;  /* 0x00000000000772ca */ /* 0x000fe200000e0000 */
[----:B------:R-:W-:Y:S01]  /*03e0*/  UIADD3 UR6, URZ, -UR15, URZ ;  /* 0x8000000f3f067290 */ /* 0x000fe2000fffe03f */
[----:B------:R-:W-:-:S03]  /*03f0*/  SHF.R.U32.HI R0, RZ, 0x4, R39 ;  /* 0x00000004ff007819 */ /* 0x000fc60000011627 */
[----:B------:R-:W-:Y:S01]  /*0400*/  UIMAD UR6, UR6, UR8, URZ ;  /* 0x00000008060672a4 */ /* 0x000fe2000f8e023f */
[----:B------:R-:W-:-:S03]  /*0410*/  SGXT.U32 R0, R0, 0x3 ;  /* 0x000000030000781a */ /* 0x000fc60000000000 */
[----:B------:R-:W-:Y:S01]  /*0420*/  UIMAD.WIDE.U32 UR14, UR15, UR6, UR14 ;  /* 0x000000060f0e72a5 */ /* 0x000fe2000f8e000e */
[C---:B------:R-:W-:Y:S01]  /*0430*/  LOP3.LUT R3, R0.reuse, 0x30, RZ, 0xfc, !PT ;  /* 0x0000003000037812 */ /* 0x040fe200078efcff */
[----:B------:R-:W-:Y:S01]  /*0440*/  UIADD3 UR6, UR23, -0x100, URZ ;  /* 0xffffff0017067890 */ /* 0x000fe2000fffe03f */
[C---:B------:R-:W-:Y:S01]  /*0450*/  LOP3.LUT R5, R0.reuse, 0x20, RZ, 0xfc, !PT ;  /* 0x0000002000057812 */ /* 0x040fe200078efcff */
[C---:B------:R-:W-:Y:S01]  /*0460*/  IMAD.SHL.U32 R2, R0.reuse, 0x8, RZ ;  /* 0x0000000800027824 */ /* 0x040fe200078e00ff */
[C---:B------:R-:W-:Y:S01]  /*0470*/  LOP3.LUT R67, R0.reuse, 0x8, RZ, 0xfc, !PT ;  /* 0x0000000800437812 */ /* 0x040fe200078efcff */
[----:B------:R-:W-:Y:S01]  /*0480*/  IMAD.SHL.U32 R3, R3, 0x80, RZ ;  /* 0x0000008003037824 */ /* 0x000fe200078e00ff */
[----:B------:R-:W-:Y:S01]  /*0490*/  UMOV UR21, UR15 ;  /* 0x0000000f00157c82 */ /* 0x000fe20008000000 */
[----:B------:R-:W-:Y:S01]  /*04a0*/  ISETP.GE.AND P4, PT, R69, UR6, PT ;  /* 0x0000000645007c0c */ /* 0x000fe2000bf86270 */
[----:B------:R-:W-:Y:S01]  /*04b0*/  UIMAD.WIDE.U32 UR14, UR21, UR10, URZ ;  /* 0x0000000a150e72a5 */ /* 0x000fe2000f8e003f */
[----:B------:R-:W-:Y:S01]  /*04c0*/  IMAD.SHL.U32 R5, R5, 0x80, RZ ;  /* 0x0000008005057824 */ /* 0x000fe200078e00ff */
[----:B------:R-:W-:Y:S01]  /*04d0*/  LOP3.LUT R2, R2, 0x78, R9, 0x78, !PT ;  /* 0x0000007802027812 */ /* 0x000fe200078e7809 */
[C---:B------:R-:W-:Y:S01]  /*04e0*/  IMAD.SHL.U32 R11, R0.reuse, 0x80, RZ ;  /* 0x00000080000b7824 */ /* 0x040fe200078e00ff */
[C---:B------:R-:W-:Y:S01]  /*04f0*/  LOP3.LUT R7, R0.reuse, 0x10, RZ, 0xfc, !PT ;  /* 0x0000001000077812 */ /* 0x040fe200078efcff */
[----:B------:R-:W-:Y:S01]  /*0500*/  IMAD.SHL.U32 R67, R67, 0x80, RZ ;  /* 0x0000008043437824 */ /* 0x000fe200078e00ff */
[C---:B------:R-:W-:Y:S01]  /*0510*/  LOP3.LUT R65, R0.reuse, 0x18, RZ, 0xfc, !PT ;  /* 0x0000001800417812 */ /* 0x040fe200078efcff */
[----:B------:R-:W-:Y:S01]  /*0520*/  UMOV UR5, UR15 ;  /* 0x0000000f00057c82 */ /* 0x000fe20008000000 */
[C---:B------:R-:W-:Y:S01]  /*0530*/  LOP3.LUT R63, R0.reuse, 0x28, RZ, 0xfc, !PT ;  /* 0x00000028003f7812 */ /* 0x040fe200078efcff */
[----:B------:R-:W-:Y:S01]  /*0540*/  UIMAD UR10, UR5, UR7, UR10 ;  /* 0x00000007050a72a4 */ /* 0x000fe2000f8e020a */
[----:B------:R-:W-:Y:S01]  /*0550*/  LOP3.LUT R61, R0, 0x38, RZ, 0xfc, !PT ;  /* 0x00000038003d7812 */ /* 0x000fe200078efcff */
[----:B------:R-:W-:Y:S01]  /*0560*/  IMAD.SHL.U32 R7, R7, 0x80, RZ ;  /* 0x0000008007077824 */ /* 0x000fe200078e00ff */
[-C--:B------:R-:W-:Y:S01]  /*0570*/  LOP3.LUT R62, R3, R2.reuse, RZ, 0xfc, !PT ;  /* 0x00000002033e7212 */ /* 0x080fe200078efcff */
[----:B------:R-:W-:Y:S01]  /*0580*/  UISETP.GT.U32.AND UP0, UPT, UR8, UR10, UPT ;  /* 0x0000000a0800728c */ /* 0x000fe2000bf04070 */
[-C--:B------:R-:W-:Y:S01]  /*0590*/  LOP3.LUT R64, R5, R2.reuse, RZ, 0xfc, !PT ;  /* 0x0000000205407212 */ /* 0x080fe200078efcff */
[----:B------:R-:W-:Y:S01]  /*05a0*/  IMAD.SHL.U32 R65, R65, 0x80, RZ ;  /* 0x0000008041417824 */ /* 0x000fe200078e00ff */
[----:B------:R-:W-:Y:S01]  /*05b0*/  SEL R3, RZ, 0x10, P4 ;  /* 0x00000010ff037807 */ /* 0x000fe20002000000 */
[----:B------:R-:W-:Y:S01]  /*05c0*/  IMAD.SHL.U32 R63, R63, 0x80, RZ ;  /* 0x000000803f3f7824 */ /* 0x000fe200078e00ff */
[----:B------:R-:W-:Y:S01]  /*05d0*/  SEL R5, RZ, 0x10, P0 ;  /* 0x00000010ff057807 */ /* 0x000fe20000000000 */
[----:B------:R-:W-:Y:S01]  /*05e0*/  IMAD.SHL.U32 R61, R61, 0x80, RZ ;  /* 0x000000803d3d7824 */ /* 0x000fe200078e00ff */
[----:B------:R-:W-:Y:S01]  /*05f0*/  SEL R3, R3, RZ, P1 ;  /* 0x000000ff03037207 */ /* 0x000fe20000800000 */
[----:B------:R-:W-:Y:S01]  /*0600*/  IMAD.SHL.U32 R64, R64, 0x2, RZ ;  /* 0x0000000240407824 */ /* 0x000fe200078e00ff */
[----:B------:R-:W-:Y:S01]  /*0610*/  SEL R5, R5, RZ, P6 ;  /* 0x000000ff05057207 */ /* 0x000fe20003000000 */
[----:B------:R-:W-:Y:S01]  /*0620*/  IMAD.SHL.U32 R62, R62, 0x2, RZ ;  /* 0x000000023e3e7824 */ /* 0x000fe200078e00ff */
[----:B------:R-:W-:Y:S01]  /*0630*/  @!UP0 UIADD3 UR10, UR10, -UR8, URZ ;  /* 0x800000080a0a8290 */ /* 0x000fe2000fffe03f */
[----:B------:R-:W-:Y:S01]  /*0640*/  LOP3.LUT R68, R2, R11, RZ, 0xfc, !PT ;  /* 0x0000000b02447212 */ /* 0x000fe200078efcff */
[----:B------:R-:W-:Y:S01]  /*0650*/  @!UP0 UIADD3 UR5, UR5, 0x1, URZ ;  /* 0x0000000105058890 */ /* 0x000fe2000fffe03f */
[-C--:B------:R-:W-:Y:S01]  /*0660*/  LOP3.LUT R67, R67, R2.reuse, RZ, 0xfc, !PT ;  /* 0x0000000243437212 */ /* 0x080fe200078efcff */
[----:B------:R-:W-:Y:S01]  /*0670*/  UISETP.GE.U32.AND UP4, UPT, UR10, UR8, UPT ;  /* 0x000000080a00728c */ /* 0x000fe2000bf86070 */
[-C--:B------:R-:W-:Y:S01]  /*0680*/  LOP3.LUT R66, R7, R2.reuse, RZ, 0xfc, !PT ;  /* 0x0000000207427212 */ /* 0x080fe200078efcff */
[----:B------:R-:W-:Y:S01]  /*0690*/  UISETP.GE.AND UP0, UPT, UR12, URZ, UPT ;  /* 0x0000003f0c00728c */ /* 0x000fe2000bf06270 */
[-C--:B------:R-:W-:Y:S01]  /*06a0*/  LOP3.LUT R65, R65, R2.reuse, RZ, 0xfc, !PT ;  /* 0x0000000241417212 */ /* 0x080fe200078efcff */
[----:B------:R-:W-:Y:S01]  /*06b0*/  IMAD.SHL.U32 R68, R68, 0x2, RZ ;  /* 0x0000000244447824 */ /* 0x000fe200078e00ff */
[-C--:B------:R-:W-:Y:S01]  /*06c0*/  LOP3.LUT R63, R63, R2.reuse, RZ, 0xfc, !PT ;  /* 0x000000023f3f7212 */ /* 0x080fe200078efcff */
[----:B------:R-:W-:Y:S01]  /*06d0*/  IMAD.SHL.U32 R67, R67, 0x2, RZ ;  /* 0x0000000243437824 */ /* 0x000fe200078e00ff */
[----:B------:R-:W-:Y:S01]  /*06e0*/  LOP3.LUT R61, R61, R2, RZ, 0xfc, !PT ;  /* 0x000000023d3d7212 */ /* 0x000fe200078efcff */
[----:B------:R-:W-:Y:S01]  /*06f0*/  VIADD R8, R68, UR18 ;  /* 0x0000001244087c36 */ /* 0x000fe20008000000 */
[----:B------:R-:W-:Y:S01]  /*0700*/  SEL R2, RZ, 0x10, P3 ;  /* 0x00000010ff027807 */ /* 0x000fe20001800000 */
[----:B------:R-:W-:Y:S01]  /*0710*/  IMAD.SHL.U32 R66, R66, 0x2, RZ ;  /* 0x0000000242427824 */ /* 0x000fe200078e00ff */
[----:B------:R-:W-:Y:S01]  /*0720*/  @UP4 UIADD3 UR5, UR5, 0x1, URZ ;  /* 0x0000000105054890 */ /* 0x000fe2000fffe03f */
[----:B------:R-:W-:Y:S01]  /*0730*/  ISETP.NE.U32.AND P1, PT, R3, RZ, PT ;  /* 0x000000ff0300720c */ /* 0x000fe20003f25070 */
[----:B------:R-:W-:Y:S01]  /*0740*/  IMAD.SHL.U32 R65, R65, 0x2, RZ ;  /* 0x0000000241417824 */ /* 0x000fe200078e00ff */
[----:B------:R-:W-:Y:S01]  /*0750*/  ISETP.NE.U32.AND P3, PT, R5, RZ, PT ;  /* 0x000000ff0500720c */ /* 0x000fe20003f65070 */
[----:B------:R-:W-:Y:S01]  /*0760*/  @!UP0 UIADD3 UR5, -UR5, URZ, URZ ;  /* 0x0000003f05058290 */ /* 0x000fe2000fffe13f */
[----:B------:R-:W-:Y:S01]  /*0770*/  PLOP3.LUT P0, PT, PT, PT, UP1, 0x80, 0x0 ;  /* 0x000000000000781c */ /* 0x000fe20003f0f018 */
[----:B------:R-:W-:Y:S01]  /*0780*/  IMAD.SHL.U32 R63, R63, 0x2, RZ ;  /* 0x000000023f3f7824 */ /* 0x000fe200078e00ff */
[----:B------:R-:W-:Y:S01]  /*0790*/  UISETP.GE.AND UP0, UPT, UR23, 0x1, UPT ;  /* 0x000000011700788c */ /* 0x000fe2000bf06270 */
[----:B------:R-:W-:Y:S01]  /*07a0*/  VIADD R6, R66, UR18 ;  /* 0x0000001242067c36 */ /* 0x000fe20008000000 */
[----:B------:R-:W-:Y:S01]  /*07b0*/  USEL UR6, UR19, UR5, !UP2 ;  /* 0x0000000513067287 */ /* 0x000fe2000d000000 */
[----:B------:R-:W-:Y:S01]  /*07c0*/  SEL R2, R2, RZ, P0 ;  /* 0x000000ff02027207 */ /* 0x000fe20000000000 */
[----:B------:R-:W-:-:S02]  /*07d0*/  IMAD.SHL.U32 R61, R61, 0x2, RZ ;  /* 0x000000023d3d7824 */ /* 0x000fc400078e00ff */
[----:B------:R-:W-:Y:S01]  /*07e0*/  USHF.L.U32 UR6, UR6, 0x6, URZ ;  /* 0x0000000606067899 */ /* 0x000fe2000800063f */
[----:B------:R-:W-:Y:S01]  /*07f0*/  VIADD R4, R64, UR18 ;  /* 0x0000001240047c36 */ /* 0x000fe20008000000 */
[----:B------:R-:W-:Y:S01]  /*0800*/  ISETP.NE.U32.AND P0, PT, R2, RZ, PT ;  /* 0x000000ff0200720c */ /* 0x000fe20003f05070 */
[----:B------:R-:W-:Y:S01]  /*0810*/  @!PT LDS RZ, [RZ] ;  /* 0x00000000fffff984 */ /* 0x000fe20000000800 */
[----:B------:R-:W-:Y:S01]  /*0820*/  @!PT LDS RZ, [RZ] ;  /* 0x00000000fffff984 */ /* 0x000fe20000000800 */
[----:B------:R-:W-:Y:S01]  /*0830*/  @!PT LDS RZ, [RZ] ;  /* 0x00000000fffff984 */ /* 0x000fe20000000800 */
[----:B------:R-:W-:Y:S01]  /*0840*/  LDGSTS.E.BYPASS.LTC128B.128 [R8], desc[UR24][R46.64], P3 ;  /* 0x000000002e087fae */ /* 0x000fe20009901d58 */
[----:B------:R-:W-:Y:S02]  /*0850*/  VIADD R2, R62, UR18 ;  /* 0x000000123e027c36 */ /* 0x000fe40008000000 */
[----:B------:R-:W-:Y:S01]  /*0860*/  IMAD.U32 R15, RZ, RZ, UR6 ;  /* 0x00000006ff0f7e24 */ /* 0x000fe2000f8e00ff */
[----:B------:R-:W-:Y:S01]  /*0870*/  LOP3.LUT R19, R0, UR6, RZ, 0xfc, !PT ;  /* 0x0000000600137c12 */ /* 0x000fe2000f8efcff */
[----:B------:R-:W-:Y:S02]  /*0880*/  IMAD.U32 R17, RZ, RZ, UR6 ;  /* 0x00000006ff117e24 */ /* 0x000fe4000f8e00ff */
[----:B------:R-:W-:Y:S01]  /*0890*/  IMAD.U32 R3, RZ, RZ, UR6 ;  /* 0x00000006ff037e24 */ /* 0x000fe2000f8e00ff */
[----:B------:R-:W-:Y:S01]  /*08a0*/  LOP3.LUT R15, R15, 0x30, R0, 0xfe, !PT ;  /* 0x000000300f0f7812 */ /* 0x000fe200078efe00 */
[----:B------:R-:W-:Y:S01]  /*08b0*/  IMAD.U32 R5, RZ, RZ, UR6 ;  /* 0x00000006ff057e24 */ /* 0x000fe2000f8e00ff */
[----:B------:R-:W-:Y:S01]  /*08c0*/  LOP3.LUT R17, R17, 0x38, R0, 0xfe, !PT ;  /* 0x0000003811117812 */ /* 0x000fe200078efe00 */
[----:B------:R-:W-:Y:S01]  /*08d0*/  IMAD.U32 R7, RZ, RZ, UR6 ;  /* 0x00000006ff077e24 */ /* 0x000fe2000f8e00ff */
[----:B------:R-:W-:Y:S01]  /*08e0*/  LOP3.LUT R3, R3, 0x8, R0, 0xfe, !PT ;  /* 0x0000000803037812 */ /* 0x000fe200078efe00 */
[----:B------:R-:W-:Y:S01]  /*08f0*/  IMAD.HI R21, R15, 0x2aaaaaab, RZ ;  /* 0x2aaaaaab0f157827 */ /* 0x000fe200078e02ff */
[----:B------:R-:W-:-:S02]  /*0900*/  LOP3.LUT R5, R5, 0x10, R0, 0xfe, !PT ;  /* 0x0000001005057812 */ /* 0x000fc400078efe00 */
[----:B------:R-:W-:Y:S01]  /*0910*/  LOP3.LUT R7, R7, 0x18, R0, 0xfe, !PT ;  /* 0x0000001807077812 */ /* 0x000fe200078efe00 */
[----:B------:R-:W-:Y:S01]  /*0920*/  IMAD.HI R23, R17, 0x2aaaaaab, RZ ;  /* 0x2aaaaaab11177827 */ /* 0x000fe200078e02ff */
[----:B------:R-:W-:-:S03]  /*0930*/  SHF.R.U32.HI R26, RZ, 0x1f, R21 ;  /* 0x0000001fff1a7819 */ /* 0x000fc60000011615 */
[----:B------:R-:W-:Y:S01]  /*0940*/  IMAD.HI R25, R19, 0x2aaaaaab, RZ ;  /* 0x2aaaaaab13197827 */ /* 0x000fe200078e02ff */
[----:B------:R-:W-:Y:S02]  /*0950*/  SHF.R.U32.HI R24, RZ, 0x1f, R23 ;  /* 0x0000001fff187819 */ /* 0x000fe40000011617 */
[----:B------:R-:W-:Y:S01]  /*0960*/  LEA.HI R26, R21, R26, RZ, 0x17 ;  /* 0x0000001a151a7211 */ /* 0x000fe200078fb8ff */
[----:B------:R-:W-:Y:S01]  /*0970*/  IMAD.U32 R11, RZ, RZ, UR6 ;  /* 0x00000006ff0b7e24 */ /* 0x000fe2000f8e00ff */
[----:B------:R-:W-:Y:S01]  /*0980*/  SHF.R.U32.HI R38, RZ, 0x1f, R25 ;  /* 0x0000001fff267819 */ /* 0x000fe20000011619 */
[----:B------:R-:W-:Y:S01]  /*0990*/  IMAD.U32 R13, RZ, RZ, UR6 ;  /* 0x00000006ff0d7e24 */ /* 0x000fe2000f8e00ff */
[----:B------:R-:W-:Y:S01]  /*09a0*/  LEA.HI R24, R23, R24, RZ, 0x17 ;  /* 0x0000001817187211 */ /* 0x000fe200078fb8ff */
[----:B------:R-:W-:Y:S01]  /*09b0*/  IMAD.HI R21, R3, 0x2aaaaaab, RZ ;  /* 0x2aaaaaab03157827 */ /* 0x000fe200078e02ff */
[----:B------:R-:W-:Y:S02]  /*09c0*/  LOP3.LUT R11, R11, 0x20, R0, 0xfe, !PT ;  /* 0x000000200b0b7812 */ /* 0x000fe400078efe00 */
[----:B------:R-:W-:Y:S01]  /*09d0*/  LOP3.LUT R13, R13, 0x28, R0, 0xfe, !PT ;  /* 0x000000280d0d7812 */ /* 0x000fe200078efe00 */
[----:B------:R-:W-:Y:S01]  /*09e0*/  IMAD.HI R23, R5, 0x2aaaaaab, RZ ;  /* 0x2aaaaaab05177827 */ /* 0x000fe200078e02ff */
[----:B------:R-:W-:-:S02]  /*09f0*/  LEA.HI R38, R25, R38, RZ, 0x17 ;  /* 0x0000002619267211 */ /* 0x000fc400078fb8ff */
[----:B------:R-:W-:Y:S01]  /*0a00*/  SHF.R.U32.HI R36, RZ, 0x1f, R21 ;  /* 0x0000001fff247819 */ /* 0x000fe20000011615 */
[----:B------:R-:W-:Y:S01]  /*0a10*/  IMAD.HI R25, R7, 0x2aaaaaab, RZ ;  /* 0x2aaaaaab07197827 */ /* 0x000fe200078e02ff */
[----:B------:R-:W-:Y:S02]  /*0a20*/  SHF.R.U32.HI R34, RZ, 0x1f, R23 ;  /* 0x0000001fff227819 */ /* 0x000fe40000011617 */
[----:B------:R-:W-:Y:S01]  /*0a30*/  LEA.HI R36, R21, R36, RZ, 0x17 ;  /* 0x0000002415247211 */ /* 0x000fe200078fb8ff */
[----:B------:R-:W-:Y:S01]  /*0a40*/  IMAD.HI R27, R11, 0x2aaaaaab, RZ ;  /* 0x2aaaaaab0b1b7827 */ /* 0x000fe200078e02ff */
[----:B------:R-:W-:Y:S02]  /*0a50*/  SHF.R.U32.HI R32, RZ, 0x1f, R25 ;  /* 0x0000001fff207819 */ /* 0x000fe40000011619 */
[----:B------:R-:W-:Y:S01]  /*0a60*/  LEA.HI R34, R23, R34, RZ, 0x17 ;  /* 0x0000002217227211 */ /* 0x000fe200078fb8ff */
[----:B------:R-:W-:Y:S01]  /*0a70*/  IMAD.HI R29, R13, 0x2aaaaaab, RZ ;  /* 0x2aaaaaab0d1d7827 */ /* 0x000fe200078e02ff */
[----:B------:R-:W-:-:S02]  /*0a80*/  SHF.R.U32.HI R30, RZ, 0x1f, R27 ;  /* 0x0000001fff1e7819 */ /* 0x000fc4000001161b */
[----:B------:R-:W-:Y:S01]  /*0a90*/  LEA.HI R32, R25, R32, RZ, 0x17 ;  /* 0x0000002019207211 */ /* 0x000fe200078fb8ff */
[----:B------:R-:W-:Y:S01]  /*0aa0*/  IMAD R38, R38, -0xc00, R19 ;  /* 0xfffff40026267824 */ /* 0x000fe200078e0213 */
[----:B------:R-:W-:Y:S01]  /*0ab0*/  SHF.R.U32.HI R28, RZ, 0x1f, R29 ;  /* 0x0000001fff1c7819 */ /* 0x000fe2000001161d */
[----:B------:R-:W-:Y:S01]  /*0ac0*/  IMAD R36, R36, -0xc00, R3 ;  /* 0xfffff40024247824 */ /* 0x000fe200078e0203 */
[----:B------:R-:W-:Y:S01]  /*0ad0*/  LEA.HI R30, R27, R30, RZ, 0x17 ;  /* 0x0000001e1b1e7211 */ /* 0x000fe200078fb8ff */
[----:B------:R-:W-:Y:S01]  /*0ae0*/  IMAD R34, R34, -0xc00, R5 ;  /* 0xfffff40022227824 */ /* 0x000fe200078e0205 */
[----:B------:R-:W-:Y:S01]  /*0af0*/  LEA.HI R28, R29, R28, RZ, 0x17 ;  /* 0x0000001c1d1c7211 */ /* 0x000fe200078fb8ff */
[----:B------:R-:W-:Y:S02]  /*0b00*/  IMAD R32, R32, -0xc00, R7 ;  /* 0xfffff40020207824 */ /* 0x000fe400078e0207 */
[----:B------:R-:W-:Y:S02]  /*0b10*/  IMAD R30, R30, -0xc00, R11 ;  /* 0xfffff4001e1e7824 */ /* 0x000fe400078e020b */
[----:B------:R-:W-:-:S02]  /*0b20*/  IMAD.SHL.U32 R38, R38, 0x100, RZ ;  /* 0x0000010026267824 */ /* 0x000fc400078e00ff */
[----:B------:R-:W-:Y:S02]  /*0b30*/  IMAD R28, R28, -0xc00, R13 ;  /* 0xfffff4001c1c7824 */ /* 0x000fe400078e020d */
[----:B------:R-:W-:Y:S01]  /*0b40*/  IMAD.SHL.U32 R36, R36, 0x100, RZ ;  /* 0x0000010024247824 */ /* 0x000fe200078e00ff */
[----:B------:R-:W-:Y:S01]  /*0b50*/  LOP3.LUT R23, R38, 0x78, R9, 0xf8, !PT ;  /* 0x0000007826177812 */ /* 0x000fe200078ef809 */
[----:B------:R-:W-:Y:S02]  /*0b60*/  IMAD R26, R26, -0xc00, R15 ;  /* 0xfffff4001a1a7824 */ /* 0x000fe400078e020f */
[----:B------:R-:W-:Y:S01]  /*0b70*/  IMAD.SHL.U32 R34, R34, 0x100, RZ ;  /* 0x0000010022227824 */ /* 0x000fe200078e00ff */
[----:B------:R-:W-:Y:S01]  /*0b80*/  LOP3.LUT R21, R36, 0x78, R9, 0xf8, !PT ;  /* 0x0000007824157812 */ /* 0x000fe200078ef809 */
[----:B------:R-:W-:Y:S02]  /*0b90*/  IMAD R24, R24, -0xc00, R17 ;  /* 0xfffff40018187824 */ /* 0x000fe400078e0211 */
[----:B------:R-:W-:Y:S01]  /*0ba0*/  IMAD.SHL.U32 R32, R32, 0x100, RZ ;  /* 0x0000010020207824 */ /* 0x000fe200078e00ff */
[----:B------:R-:W-:Y:S01]  /*0bb0*/  LOP3.LUT R19, R34, 0x78, R9, 0xf8, !PT ;  /* 0x0000007822137812 */ /* 0x000fe200078ef809 */
[----:B------:R-:W-:-:S02]  /*0bc0*/  IMAD.SHL.U32 R30, R30, 0x100, RZ ;  /* 0x000001001e1e7824 */ /* 0x000fc400078e00ff */
[----:B------:R-:W-:Y:S01]  /*0bd0*/  IMAD.SHL.U32 R28, R28, 0x100, RZ ;  /* 0x000001001c1c7824 */ /* 0x000fe200078e00ff */
[----:B------:R-:W-:Y:S01]  /*0be0*/  LOP3.LUT R17, R32, 0x78, R9, 0xf8, !PT ;  /* 0x0000007820117812 */ /* 0x000fe200078ef809 */
[----:B------:R-:W-:Y:S01]  /*0bf0*/  IMAD.SHL.U32 R26, R26, 0x100, RZ ;  /* 0x000001001a1a7824 */ /* 0x000fe200078e00ff */
[----:B------:R-:W-:Y:S01]  /*0c00*/  LOP3.LUT R15, R30, 0x78, R9, 0xf8, !PT ;  /* 0x000000781e0f7812 */ /* 0x000fe200078ef809 */
[----:B------:R-:W-:Y:S01]  /*0c10*/  IMAD.SHL.U32 R24, R24, 0x100, RZ ;  /* 0x0000010018187824 */ /* 0x000fe200078e00ff */
[----:B------:R-:W-:Y:S01]  /*0c20*/  LOP3.LUT R13, R28, 0x78, R9, 0xf8, !PT ;  /* 0x000000781c0d7812 */ /* 0x000fe200078ef809 */
[----:B------:R-:W-:Y:S01]  /*0c30*/  VIADD R7, R67, UR18 ;  /* 0x0000001243077c36 */ /* 0x000fe20008000000 */
[----:B------:R-:W-:Y:S01]  /*0c40*/  LOP3.LUT R11, R26, 0x78, R9, 0xf8, !PT ;  /* 0x000000781a0b7812 */ /* 0x000fe200078ef809 */
[--C-:B--2---:R-:W-:Y:S01]  /*0c50*/  IMAD.WIDE R22, R23, 0x2, R44.reuse ;  /* 0x0000000217167825 */ /* 0x104fe200078e022c */
[----:B------:R-:W-:Y:S02]  /*0c60*/  LOP3.LUT R9, R24, 0x78, R9, 0xf8, !PT ;  /* 0x0000007818097812 */ /* 0x000fe400078ef809 */
[----:B------:R-:W-:Y:S01]  /*0c70*/  LDGSTS.E.BYPASS.LTC128B.128 [R7], desc[UR24][R46.64], P3 ;  /* 0x000000002e077fae */ /* 0x000fe20009901d58 */
[----:B------:R-:W-:-:S03]  /*0c80*/  IMAD.WIDE R48, R21, 0x2, R44 ;  /* 0x0000000215307825 */ /* 0x000fc600078e022c */
[----:B------:R-:W0:Y:S01]  /*0c90*/  LDGDEPBAR ;  /* 0x00000000000079af */ /* 0x000e220000000000 */
[----:B------:R-:W-:-:S03]  /*0ca0*/  IMAD.WIDE R18, R19, 0x2, R44 ;  /* 0x0000000213127825 */ /* 0x000fc600078e022c */
[----:B------:R-:W-:Y:S01]  /*0cb0*/  LDGSTS.E.BYPASS.LTC128B.128 [R8+0x4000], desc[UR24][R22.64], P3 ;  /* 0x0400000016087fae */ /* 0x000fe20009901d58 */
[----:B------:R-:W-:Y:S02]  /*0cc0*/  VIADD R5, R65, UR18 ;  /* 0x0000001241057c36 */ /* 0x000fe40008000000 */
[--C-:B------:R-:W-:Y:S01]  /*0cd0*/  IMAD.WIDE R16, R17, 0x2, R44.reuse ;  /* 0x0000000211107825 */ /* 0x100fe200078e022c */
[----:B------:R-:W-:Y:S03]  /*0ce0*/  LDGSTS.E.BYPASS.LTC128B.128 [R7+0x4000], desc[UR24][R48.64], P3 ;  /* 0x0400000030077fae */ /* 0x000fe60009901d58 */
[--C-:B------:R-:W-:Y:S01]  /*0cf0*/  IMAD.WIDE R14, R15, 0x2, R44.reuse ;  /* 0x000000020f0e7825 */ /* 0x100fe200078e022c */
[----:B------:R-:W-:Y:S03]  /*0d00*/  LDGSTS.E.BYPASS.LTC128B.128 [R6+0x4000], desc[UR24][R18.64], P3 ;  /* 0x0400000012067fae */ /* 0x000fe60009901d58 */
[----:B------:R-:W-:Y:S01]  /*0d10*/  VIADD R3, R63, UR18 ;  /* 0x000000123f037c36 */ /* 0x000fe20008000000 */
[----:B------:R-:W-:Y:S01]  /*0d20*/  LDGSTS.E.BYPASS.LTC128B.128 [R5+0x4000], desc[UR24][R16.64], P3 ;  /* 0x0400000010057fae */ /* 0x000fe20009901d58 */
[----:B------:R-:W-:-:S03]  /*0d30*/  IMAD.WIDE R12, R13, 0x2, R44 ;  /* 0x000000020d0c7825 */ /* 0x000fc600078e022c */
[----:B------:R-:W-:Y:S01]  /*0d40*/  LDGSTS.E.BYPASS.LTC128B.128 [R4+0x4000], desc[UR24][R14.64], P3 ;  /* 0x040000000e047fae */ /* 0x000fe20009901d58 */
[----:B------:R-:W-:-:S03]  /*0d50*/  IMAD.WIDE R50, R11, 0x2, R44 ;  /* 0x000000020b327825 */ /* 0x000fc600078e022c */
[----:B------:R-:W-:Y:S01]  /*0d60*/  LDGSTS.E.BYPASS.LTC128B.128 [R3+0x4000], desc[UR24][R12.64], P3 ;  /* 0x040000000c037fae */ /* 0x000fe20009901d58 */
[----:B------:R-:W-:Y:S02]  /*0d70*/  VIADD R0, R61, UR18 ;  /* 0x000000123d007c36 */ /* 0x000fe40008000000 */
[----:B------:R-:W-:Y:S01]  /*0d80*/  IMAD.WIDE R10, R9, 0x2, R44 ;  /* 0x00000002090a7825 */ /* 0x000fe200078e022c */
[----:B------:R-:W-:Y:S01]  /*0d90*/  LDGSTS.E.BYPASS.LTC128B.128 [R2+0x4000], desc[UR24][R50.64], P3 ;  /* 0x0400000032027fae */ /* 0x000fe20009901d58 */
[----:B------:R-:W-:-:S03]  /*0da0*/  LOP3.LUT R9, R39, 0x1f, RZ, 0xc0, !PT ;  /* 0x0000001f27097812 */ /* 0x000fc600078ec0ff */
[----:B------:R-:W-:Y:S01]  /*0db0*/  LDGSTS.E.BYPASS.LTC128B.128 [R0+0x4000], desc[UR24][R10.64], P3 ;  /* 0x040000000a007fae */ /* 0x000fe20009901d58 */
[----:B------:R-:W-:-:S03]  /*0dc0*/  SHF.R.U32.HI R9, RZ, 0x3, R9 ;  /* 0x00000003ff097819 */ /* 0x000fc60000011609 */
[----:B------:R-:W0:Y:S01]  /*0dd0*/  LDGDEPBAR ;  /* 0x00000000000079af */ /* 0x000e220000000000 */
[----:B------:R-:W-:Y:S06]  /*0de0*/  BAR.SYNC.DEFER_BLOCKING 0x0 ;  /* 0x0000000000007b1d */ /* 0x000fec0000010000 */
[----:B------:R-:W-:Y:S01]  /*0df0*/  @!PT LDS RZ, [RZ] ;  /* 0x00000000fffff984 */ /* 0x000fe20000000800 */
[----:B------:R-:W-:Y:S01]  /*0e00*/  @!PT LDS RZ, [RZ] ;  /* 0x00000000fffff984 */ /* 0x000fe20000000800 */
[----:B------:R-:W-:Y:S01]  /*0e10*/  @!PT LDS RZ, [RZ] ;  /* 0x00000000fffff984 */ /* 0x000fe20000000800 */
[----:B------:R-:W-:Y:S04]  /*0e20*/  LDGSTS.E.BYPASS.LTC128B.128 [R8+0x1000], desc[UR24][R46.64+0x100], P2 ;  /* 0x010001002e087fae */ /* 0x000fe80009101d58 */
[----:B------:R-:W-:Y:S04]  /*0e30*/  LDGSTS.E.BYPASS.LTC128B.128 [R7+0x1000], desc[UR24][R46.64+0x100], P2 ;  /* 0x010001002e077fae */ /* 0x000fe80009101d58 */
[----:B------:R-:W0:Y:S04]  /*0e40*/  LDGDEPBAR ;  /* 0x00000000000079af */ /* 0x000e280000000000 */
[----:B------:R-:W-:Y:S04]  /*0e50*/  LDGSTS.E.BYPASS.LTC128B.128 [R8+0x8000], desc[UR24][R22.64+0x100], P2 ;  /* 0x0800010016087fae */ /* 0x000fe80009101d58 */
[----:B------:R-:W-:Y:S04]  /*0e60*/  LDGSTS.E.BYPASS.LTC128B.128 [R7+0x8000], desc[UR24][R48.64+0x100], P2 ;  /* 0x0800010030077fae */ /* 0x000fe80009101d58 */
[----:B------:R-:W-:Y:S04]  /*0e70*/  LDGSTS.E.BYPASS.LTC128B.128 [R6+0x8000], desc[UR24][R18.64+0x100], P2 ;  /* 0x0800010012067fae */ /* 0x000fe80009101d58 */
[----:B------:R-:W-:Y:S04]  /*0e80*/  LDGSTS.E.BYPASS.LTC128B.128 [R5+0x8000], desc[UR24][R16.64+0x100], P2 ;  /* 0x0800010010057fae */ /* 0x000fe80009101d58 */
[----:B------:R-:W-:Y:S04]  /*0e90*/  LDGSTS.E.BYPASS.LTC128B.128 [R4+0x8000], desc[UR24][R14.64+0x100], P2 ;  /* 0x080001000e047fae */ /* 0x000fe80009101d58 */
[----:B------:R-:W-:Y:S04]  /*0ea0*/  LDGSTS.E.BYPASS.LTC128B.128 [R3+0x8000], desc[UR24][R12.64+0x100], P2 ;  /* 0x080001000c037fae */ /* 0x000fe80009101d58 */
[----:B------:R-:W-:Y:S04]  /*0eb0*/  LDGSTS.E.BYPASS.LTC128B.128 [R2+0x8000], desc[UR24][R50.64+0x100], P2 ;  /* 0x0800010032027fae */ /* 0x000fe80009101d58 */
[----:B------:R-:W-:Y:S04]  /*0ec0*/  LDGSTS.E.BYPASS.LTC128B.128 [R0+0x8000], desc[UR24][R10.64+0x100], P2 ;  /* 0x080001000a007fae */ /* 0x000fe80009101d58 */
        /* <DEDUP_REMOVED lines=24> */
[----:B------:R2:W-:Y:S04]  /*1050*/  LDGSTS.E.BYPASS.LTC128B.128 [R8+0x10000], desc[UR24][R22.64+0x300], P0 ;  /* 0x1000030016087fae */ /* 0x0005e80008101d58 */
[----:B------:R3:W-:Y:S04]  /*1060*/  LDGSTS.E.BYPASS.LTC128B.128 [R7+0x10000], desc[UR24][R48.64+0x300], P0 ;  /* 0x1000030030077fae */ /* 0x0007e80008101d58 */
[----:B------:R4:W-:Y:S04]  /*1070*/  LDGSTS.E.BYPASS.LTC128B.128 [R6+0x10000], desc[UR24][R18.64+0x300], P0 ;  /* 0x1000030012067fae */ /* 0x0009e80008101d58 */
[----:B------:R5:W-:Y:S04]  /*1080*/  LDGSTS.E.BYPASS.LTC128B.128 [R5+0x10000], desc[UR24][R16.64+0x300], P0 ;  /* 0x1000030010057fae */ /* 0x000be80008101d58 */
[----:B------:R5:W-:Y:S04]  /*1090*/  LDGSTS.E.BYPASS.LTC128B.128 [R4+0x10000], desc[UR24][R14.64+0x300], P0 ;  /* 0x100003000e047fae */ /* 0x000be80008101d58 */
[----:B------:R5:W-:Y:S04]  /*10a0*/  LDGSTS.E.BYPASS.LTC128B.128 [R3+0x10000], desc[UR24][R12.64+0x300], P0 ;  /* 0x100003000c037fae */ /* 0x000be80008101d58 */
[----:B------:R5:W-:Y:S01]  /*10b0*/  LDGSTS.E.BYPASS.LTC128B.128 [R2+0x10000], desc[UR24][R50.64+0x300], P0 ;  /* 0x1000030032027fae */ /* 0x000be20008101d58 */
[----:B--2---:R-:W-:-:S03]  /*10c0*/  SGXT.U32 R22, R9, 0x1 ;  /* 0x000000010916781a */ /* 0x004fc60000000000 */
[----:B------:R2:W-:Y:S01]  /*10d0*/  LDGSTS.E.BYPASS.LTC128B.128 [R0+0x10000], desc[UR24][R10.64+0x300], P0 ;  /* 0x100003000a007fae */ /* 0x0005e20008101d58 */
[----:B------:R-:W-:Y:S02]  /*10e0*/  PLOP3.LUT P0, PT, PT, PT, UP0, 0x80, 0x0 ;  /* 0x000000000000781c */ /* 0x000fe40003f0f008 */
[----:B------:R-:W-:Y:S01]  /*10f0*/  CS2R R8, SRZ ;  /* 0x0000000000087805 */ /* 0x000fe2000001ff00 */
[----:B---3--:R-:W-:Y:S01]  /*1100*/  IMAD.SHL.U32 R7, R20, 0x20, RZ ;  /* 0x0000002014077824 */ /* 0x008fe200078e00ff */
[----:B------:R-:W0:Y:S01]  /*1110*/  LDGDEPBAR ;  /* 0x00000000000079af */ /* 0x000e220000000000 */
[----:B------:R-:W-:Y:S01]  /*1120*/  LOP3.LUT R59, R22, 0x7, R39, 0x78, !PT ;  /* 0x00000007163b7812 */ /* 0x000fe200078e7827 */
[----:B----4-:R-:W-:-:S04]  /*1130*/  IMAD.SHL.U32 R6, R40, 0x8, RZ ;  /* 0x0000000828067824 */ /* 0x010fc800078e00ff */
[----:B------:R-:W-:Y:S01]  /*1140*/  IMAD.SHL.U32 R59, R59, 0x8, RZ ;  /* 0x000000083b3b7824 */ /* 0x000fe200078e00ff */
[----:B-1---5:R-:W-:Y:S02]  /*1150*/  LOP3.LUT R5, R39, 0x7, RZ, 0xc0, !PT ;  /* 0x0000000727057812 */ /* 0x022fe400078ec0ff */
[----:B------:R-:W-:Y:S02]  /*1160*/  LOP3.LUT R4, R7, R6, RZ, 0xfc, !PT ;  /* 0x0000000607047212 */ /* 0x000fe400078efcff */
[----:B------:R-:W-:Y:S02]  /*1170*/  CS2R R6, SRZ ;  /* 0x0000000000067805 */ /* 0x000fe4000001ff00 */
[----:B------:R-:W-:Y:S01]  /*1180*/  LOP3.LUT R3, R20, 0x7, R39, 0x78, !PT ;  /* 0x0000000714037812 */ /* 0x000fe200078e7827 */
[----:B------:R-:W-:-:S04]  /*1190*/  IMAD R2, R22, 0x8, R5 ;  /* 0x0000000816027824 */ /* 0x000fc800078e0205 */
[----:B------:R-:W-:Y:S01]  /*11a0*/  IMAD.SHL.U32 R3, R3, 0x8, RZ ;  /* 0x0000000803037824 */ /* 0x000fe200078e00ff */
[----:B--2---:R-:W-:Y:S01]  /*11b0*/  LOP3.LUT R0, R4, 0x7, R39, 0xf8, !PT ;  /* 0x0000000704007812 */ /* 0x004fe200078ef827 */
[----:B------:R-:W-:-:S04]  /*11c0*/  DEPBAR.LE SB0, 0x6 ;  /* 0x000081800000791a */ /* 0x000fc80000000000 */
[----:B------:R-:W-:Y:S01]  /*11d0*/  IMAD.SHL.U32 R2, R2, 0x80, RZ ;  /* 0x0000008002027824 */ /* 0x000fe200078e00ff */
[----:B------:R-:W-:Y:S01]  /*11e0*/  CS2R R4, SRZ ;  /* 0x0000000000047805 */ /* 0x000fe2000001ff00 */
[----:B------:R-:W-:Y:S01]  /*11f0*/  IMAD.SHL.U32 R0, R0, 0x80, RZ ;  /* 0x0000008000007824 */ /* 0x000fe200078e00ff */
[----:B------:R-:W-:Y:S02]  /*1200*/  CS2R R10, SRZ ;  /* 0x00000000000a7805 */ /* 0x000fe4000001ff00 */
[----:B------:R-:W-:Y:S02]  /*1210*/  LOP3.LUT R60, R2, R3, RZ, 0xfc, !PT ;  /* 0x00000003023c7212 */ /* 0x000fe400078efcff */
[----:B------:R-:W-:Y:S02]  /*1220*/  LOP3.LUT R59, R0, R59, RZ, 0xfc, !PT ;  /* 0x0000003b003b7212 */ /* 0x000fe400078efcff */
[----:B------:R-:W-:Y:S01]  /*1230*/  SHF.R.U32.HI R3, RZ, 0x3, R39 ;  /* 0x00000003ff037819 */ /* 0x000fe20000011627 */
[----:B------:R-:W-:Y:S01]  /*1240*/  IMAD.SHL.U32 R60, R60, 0x2, RZ ;  /* 0x000000023c3c7824 */ /* 0x000fe200078e00ff */
[----:B------:R-:W-:Y:S01]  /*1250*/  BAR.SYNC.DEFER_BLOCKING 0x0 ;  /* 0x0000000000007b1d */ /* 0x000fe20000010000 */
[----:B------:R-:W-:Y:S01]  /*1260*/  IMAD.SHL.U32 R59, R59, 0x2, RZ ;  /* 0x000000023b3b7824 */ /* 0x000fe200078e00ff */
[----:B------:R-:W-:-:S04]  /*1270*/  SGXT.U32 R3, R3, 0x2 ;  /* 0x000000020303781a */ /* 0x000fc80000000000 */
[----:B------:R1:W2:Y:S04]  /*1280*/  LDSM.16.M88.4 R12, [R60+UR18] ;  /* 0x000000123c0c783b */ /* 0x0002a80008000200 */
[----:B------:R1:W3:Y:S02]  /*1290*/  LDSM.16.M88.4 R16, [R59+UR18+0x4000] ;  /* 0x004000123b10783b */ /* 0x0002e40008000200 */
[----:B-1----:R-:W-:Y:S05]  /*12a0*/  @!P0 BRA `(.L_x_0) ;  /* 0x0000000c00888947 */ /* 0x002fea0003800000 */
[----:B------:R-:W-:Y:S01]  /*12b0*/  IMAD.IADD R21, R69, 0x1, R24 ;  /* 0x0000000145157824 */ /* 0x000fe200078e0218 */
[----:B------:R-:W-:Y:S01]  /*12c0*/  LOP3.LUT R5, R39, 0xf, RZ, 0xc0, !PT ;  /* 0x0000000f27057812 */ /* 0x000fe200078ec0ff */
[----:B------:R-:W-:Y:S01]  /*12d0*/  IMAD.IADD R25, R69, 0x1, R32 ;  /* 0x0000000145197824 */ /* 0x000fe200078e0220 */
[----:B------:R-:W-:Y:S01]  /*12e0*/  UIADD3 UR17, UR18, 0x4000, URZ ;  /* 0x0000400012117890 */ /* 0x000fe2000fffe03f */
[----:B------:R-:W-:Y:S01]  /*12f0*/  IMAD.WIDE R32, R21, 0x2, R44 ;  /* 0x0000000215207825 */ /* 0x000fe200078e022c */
[----:B------:R-:W-:Y:S01]  /*1300*/  UIADD3 UR16, UR23, -0x200, URZ ;  /* 0xfffffe0017107890 */ /* 0x000fe2000fffe03f */
[----:B------:R-:W-:Y:S02]  /*1310*/  UMOV UR13, 0x3 ;  /* 0x00000003000d7882 */ /* 0x000fe40000000000 */
[C---:B------:R-:W-:Y:S01]  /*1320*/  IMAD.IADD R29, R69.reuse, 0x1, R28 ;  /* 0x00000001451d7824 */ /* 0x040fe200078e021c */
[----:B------:R-:W-:Y:S01]  /*1330*/  IADD3 R56, P0, R32, 0x400, RZ ;  /* 0x0000040020387810 */ /* 0x000fe20007f1e0ff */
[C---:B------:R-:W-:Y:S01]  /*1340*/  IMAD.IADD R27, R69.reuse, 0x1, R30 ;  /* 0x00000001451b7824 */ /* 0x040fe200078e021e */
[----:B------:R-:W-:Y:S01]  /*1350*/  UMOV UR12, URZ ;  /* 0x0000003f000c7c82 */ /* 0x000fe20008000000 */
[----:B------:R-:W-:Y:S01]  /*1360*/  IMAD.IADD R31, R69, 0x1, R26 ;  /* 0x00000001451f7824 */ /* 0x000fe200078e021a */
[----:B------:R-:W-:Y:S01]  /*1370*/  UMOV UR10, URZ ;  /* 0x0000003f000a7c82 */ /* 0x000fe20008000000 */
[--C-:B------:R-:W-:Y:S01]  /*1380*/  IMAD.WIDE R28, R29, 0x2, R44.reuse ;  /* 0x000000021d1c7825 */ /* 0x100fe200078e022c */
[----:B------:R-:W-:Y:S01]  /*1390*/  UMOV UR9, URZ ;  /* 0x0000003f00097c82 */ /* 0x000fe20008000000 */
[----:B------:R-:W-:Y:S01]  /*13a0*/  UMOV UR4, UR18 ;  /* 0x0000001200047c82 */ /* 0x000fe20008000000 */
[----:B------:R-:W-:Y:S01]  /*13b0*/  UMOV UR14, URZ ;  /* 0x0000003f000e7c82 */ /* 0x000fe20008000000 */
[--C-:B------:R-:W-:Y:S01]  /*13c0*/  IMAD.WIDE R26, R27, 0x2, R44.reuse ;  /* 0x000000021b1a7825 */ /* 0x100fe200078e022c */
[----:B------:R-:W-:Y:S01]  /*13d0*/  IADD3 R52, P2, R28, 0x400, RZ ;  /* 0x000004001c347810 */ /* 0x000fe20007f5e0ff */
[----:B------:R-:W-:Y:S01]  /*13e0*/  UMOV UR15, UR16 ;  /* 0x00000010000f7c82 */ /* 0x000fe20008000000 */
[----:B------:R-:W-:Y:S01]  /*13f0*/  UMOV UR5, UR17 ;  /* 0x0000001100057c82 */ /* 0x000fe20008000000 */
[----:B------:R-:W-:Y:S01]  /*1400*/  IMAD.WIDE R30, R31, 0x2, R44 ;  /* 0x000000021f1e7825 */ /* 0x000fe200078e022c */
[----:B------:R-:W-:-:S02]  /*1410*/  IADD3 R50, P1, R26, 0x400, RZ ;  /* 0x000004001a327810 */ /* 0x000fc40007f3e0ff */
[----:B------:R-:W-:Y:S01]  /*1420*/  LOP3.LUT R26, R3, 0x2, RZ, 0xfc, !PT ;  /* 0x00000002031a7812 */ /* 0x000fe200078efcff */
[----:B------:R-:W-:Y:S01]  /*1430*/  IMAD.WIDE R24, R25, 0x2, R44 ;  /* 0x0000000219187825 */ /* 0x000fe200078e022c */
[----:B------:R-:W-:-:S03]  /*1440*/  IADD3 R54, P3, R30, 0x400, RZ ;  /* 0x000004001e367810 */ /* 0x000fc60007f7e0ff */
[C---:B------:R-:W-:Y:S02]  /*1450*/  IMAD.IADD R9, R69.reuse, 0x1, R36 ;  /* 0x0000000145097824 */ /* 0x040fe400078e0224 */
[C---:B------:R-:W-:Y:S02]  /*1460*/  IMAD.IADD R7, R69.reuse, 0x1, R38 ;  /* 0x0000000145077824 */ /* 0x040fe400078e0226 */
[----:B------:R-:W-:Y:S02]  /*1470*/  IMAD.IADD R11, R69, 0x1, R34 ;  /* 0x00000001450b7824 */ /* 0x000fe400078e0222 */
[----:B------:R-:W-:Y:S01]  /*1480*/  IMAD.X R55, RZ, RZ, R33, P0 ;  /* 0x000000ffff377224 */ /* 0x000fe200000e0621 */
[----:B------:R-:W-:Y:S01]  /*1490*/  IADD3 R48, P0, R24, 0x400, RZ ;  /* 0x0000040018307810 */ /* 0x000fe20007f1e0ff */
[----:B------:R-:W-:Y:S01]  /*14a0*/  IMAD.WIDE R8, R9, 0x2, R44 ;  /* 0x0000000209087825 */ /* 0x000fe200078e022c */
[----:B------:R-:W-:-:S03]  /*14b0*/  LOP3.LUT R24, R22, 0x4, RZ, 0xfc, !PT ;  /* 0x0000000416187812 */ /* 0x000fc600078efcff */
[----:B------:R-:W-:-:S04]  /*14c0*/  IMAD.WIDE R6, R7, 0x2, R44 ;  /* 0x0000000207067825 */ /* 0x000fc800078e022c */
[----:B------:R-:W-:-:S04]  /*14d0*/  IMAD.WIDE R10, R11, 0x2, R44 ;  /* 0x000000020b0a7825 */ /* 0x000fc800078e022c */
[----:B------:R-:W-:-:S04]  /*14e0*/  IMAD.WIDE.U32 R4, R5, 0x10, R42 ;  /* 0x0000001005047825 */ /* 0x000fc800078e002a */
[----:B------:R-:W-:Y:S01]  /*14f0*/  IMAD.X R51, RZ, RZ, R29, P2 ;  /* 0x000000ffff337224 */ /* 0x000fe200010e061d */
[----:B------:R-:W-:Y:S01]  /*1500*/  IADD3 R44, P2, R8, 0x400, RZ ;  /* 0x00000400082c7810 */ /* 0x000fe20007f5e0ff */
[----:B------:R-:W-:Y:S01]  /*1510*/  IMAD.X R49, RZ, RZ, R27, P1 ;  /* 0x000000ffff317224 */ /* 0x000fe200008e061b */
[----:B------:R-:W-:Y:S01]  /*1520*/  IADD3 R42, P1, R6, 0x400, RZ ;  /* 0x00000400062a7810 */ /* 0x000fe20007f3e0ff */
[----:B------:R-:W-:Y:S01]  /*1530*/  IMAD.X R53, RZ, RZ, R31, P3 ;  /* 0x000000ffff357224 */ /* 0x000fe200018e061f */
[----:B------:R-:W-:Y:S01]  /*1540*/  IADD3 R46, P3, R10, 0x400, RZ ;  /* 0x000004000a2e7810 */ /* 0x000fe20007f7e0ff */
[----:B------:R-:W-:Y:S01]  /*1550*/  IMAD.X R47, RZ, RZ, R25, P0 ;  /* 0x000000ffff2f7224 */ /* 0x000fe200000e0619 */
[----:B------:R-:W-:Y:S01]  /*1560*/  IADD3 R58, P0, R4, 0x400, RZ ;  /* 0x00000400043a7810 */ /* 0x000fe20007f1e0ff */
[----:B------:R-:W-:Y:S01]  /*1570*/  IMAD.X R43, RZ, RZ, R9, P2 ;  /* 0x000000ffff2b7224 */ /* 0x000fe200010e0609 */
[C---:B------:R-:W-:Y:S01]  /*1580*/  LOP3.LUT R8, R22.reuse, 0x8, RZ, 0xfc, !PT ;  /* 0x0000000816087812 */ /* 0x040fe200078efcff */
[----:B------:R-:W-:Y:S01]  /*1590*/  IMAD.X R41, RZ, RZ, R7, P1 ;  /* 0x000000ffff297224 */ /* 0x000fe200008e0607 */
[----:B------:R-:W-:Y:S01]  /*15a0*/  LOP3.LUT R22, R22, 0xc, RZ, 0xfc, !PT ;  /* 0x0000000c16167812 */ /* 0x000fe200078efcff */
[----:B------:R-:W-:Y:S01]  /*15b0*/  IMAD.X R57, RZ, RZ, R5, P0 ;  /* 0x000000ffff397224 */ /* 0x000fe200000e0605 */
[C---:B------:R-:W-:Y:S01]  /*15c0*/  LOP3.LUT R10, R3.reuse, 0x6, RZ, 0xfc, !PT ;  /* 0x00000006030a7812 */ /* 0x040fe200078efcff */
[----:B------:R-:W-:Y:S01]  /*15d0*/  IMAD.X R45, RZ, RZ, R11, P3 ;  /* 0x000000ffff2d7224 */ /* 0x000fe200018e060b */
[----:B------:R-:W-:-:S02]  /*15e0*/  LOP3.LUT R6, R3, 0xa, RZ, 0xfc, !PT ;  /* 0x0000000a03067812 */ /* 0x000fc400078efcff */
[----:B------:R-:W-:Y:S02]  /*15f0*/  LOP3.LUT R4, R3, 0xe, RZ, 0xfc, !PT ;  /* 0x0000000e03047812 */ /* 0x000fe400078efcff */
[----:B------:R-:W-:Y:S02]  /*1600*/  LOP3.LUT R29, R26, 0x7, R39, 0x78, !PT ;  /* 0x000000071a1d7812 */ /* 0x000fe400078e7827 */
[----:B------:R-:W-:Y:S02]  /*1610*/  LOP3.LUT R9, R24, 0x7, R39, 0x78, !PT ;  /* 0x0000000718097812 */ /* 0x000fe400078e7827 */
[----:B------:R-:W-:Y:S01]  /*1620*/  LOP3.LUT R27, R10, 0x7, R39, 0x78, !PT ;  /* 0x000000070a1b7812 */ /* 0x000fe200078e7827 */
[----:B------:R-:W-:Y:S01]  /*1630*/  IMAD.SHL.U32 R29, R29, 0x8, RZ ;  /* 0x000000081d1d7824 */ /* 0x000fe200078e00ff */
        /* <DEDUP_REMOVED lines=8> */
[C---:B------:R-:W-:Y:S01]  /*16c0*/  LOP3.LUT R24, R20.reuse, 0x2, RZ, 0xfc, !PT ;  /* 0x0000000214187812 */ /* 0x040fe200078efcff */
[----:B------:R-:W-:Y:S01]  /*16d0*/  IMAD.SHL.U32 R25, R25, 0x8, RZ ;  /* 0x0000000819197824 */ /* 0x000fe200078e00ff */
[C---:B------:R-:W-:Y:S01]  /*16e0*/  LOP3.LUT R22, R20.reuse, 0x4, RZ, 0xfc, !PT ;  /* 0x0000000414167812 */ /* 0x040fe200078efcff */
[----:B------:R-:W-:Y:S01]  /*16f0*/  IMAD.SHL.U32 R5, R5, 0x8, RZ ;  /* 0x0000000805057824 */ /* 0x000fe200078e00ff */
[----:B------:R-:W-:-:S02]  /*1700*/  LOP3.LUT R10, R20, 0x6, RZ, 0xfc, !PT ;  /* 0x00000006140a7812 */ /* 0x000fc400078efcff */
[C---:B------:R-:W-:Y:S02]  /*1710*/  LOP3.LUT R8, R20.reuse, 0x8, RZ, 0xfc, !PT ;  /* 0x0000000814087812 */ /* 0x040fe400078efcff */
[C---:B------:R-:W-:Y:S02]  /*1720*/  LOP3.LUT R6, R20.reuse, 0xa, RZ, 0xfc, !PT ;  /* 0x0000000a14067812 */ /* 0x040fe400078efcff */
[C---:B------:R-:W-:Y:S02]  /*1730*/  LOP3.LUT R4, R20.reuse, 0xc, RZ, 0xfc, !PT ;  /* 0x0000000c14047812 */ /* 0x040fe400078efcff */
[----:B------:R-:W-:Y:S02]  /*1740*/  LOP3.LUT R20, R20, 0xe, RZ, 0xfc, !PT ;  /* 0x0000000e14147812 */ /* 0x000fe400078efcff */
[C---:B------:R-:W-:Y:S02]  /*1750*/  LOP3.LUT R29, R0.reuse, R29, RZ, 0xfc, !PT ;  /* 0x0000001d001d7212 */ /* 0x040fe400078efcff */
[----:B------:R-:W-:-:S02]  /*1760*/  LOP3.LUT R28, R0, R9, RZ, 0xfc, !PT ;  /* 0x00000009001c7212 */ /* 0x000fc400078efcff */
[C---:B------:R-:W-:Y:S01]  /*1770*/  LOP3.LUT R27, R0.reuse, R27, RZ, 0xfc, !PT ;  /* 0x0000001b001b7212 */ /* 0x040fe200078efcff */
[----:B------:R-:W-:Y:S01]  /*1780*/  IMAD.SHL.U32 R37, R29, 0x2, RZ ;  /* 0x000000021d257824 */ /* 0x000fe200078e00ff */
[----:B------:R-:W-:Y:S01]  /*1790*/  LOP3.LUT R26, R0, R7, RZ, 0xfc, !PT ;  /* 0x00000007001a7212 */ /* 0x000fe200078efcff */
[----:B------:R-:W-:Y:S01]  /*17a0*/  IMAD.SHL.U32 R35, R28, 0x2, RZ ;  /* 0x000000021c237824 */ /* 0x000fe200078e00ff */
[C---:B------:R-:W-:Y:S01]  /*17b0*/  LOP3.LUT R3, R0.reuse, R3, RZ, 0xfc, !PT ;  /* 0x0000000300037212 */ /* 0x040fe200078efcff */
[----:B------:R-:W-:Y:S01]  /*17c0*/  IMAD.SHL.U32 R33, R27, 0x2, RZ ;  /* 0x000000021b217824 */ /* 0x000fe200078e00ff */
[C---:B------:R-:W-:Y:S02]  /*17d0*/  LOP3.LUT R25, R0.reuse, R25, RZ, 0xfc, !PT ;  /* 0x0000001900197212 */ /* 0x040fe400078efcff */
[----:B------:R-:W-:Y:S01]  /*17e0*/  LOP3.LUT R0, R0, R5, RZ, 0xfc, !PT ;  /* 0x0000000500007212 */ /* 0x000fe200078efcff */
        /* <DEDUP_REMOVED lines=15> */
[C---:B------:R-:W-:Y:S01]  /*18e0*/  LOP3.LUT R24, R2.reuse, R31, RZ, 0xfc, !PT ;  /* 0x0000001f02187212 */ /* 0x040fe200078efcff */
[----:B------:R-:W-:Y:S01]  /*18f0*/  IMAD.SHL.U32 R11, R11, 0x8, RZ ;  /* 0x000000080b0b7824 */ /* 0x000fe200078e00ff */
[C---:B------:R-:W-:Y:S01]  /*1900*/  LOP3.LUT R23, R2.reuse, R23, RZ, 0xfc, !PT ;  /* 0x0000001702177212 */ /* 0x040fe200078efcff */
[----:B------:R-:W-:Y:S01]  /*1910*/  IMAD.SHL.U32 R5, R5, 0x8, RZ ;  /* 0x0000000805057824 */ /* 0x000fe200078e00ff */
[----:B------:R-:W-:-:S02]  /*1920*/  LOP3.LUT R22, R2, R9, RZ, 0xfc, !PT ;  /* 0x0000000902167212 */ /* 0x000fc400078efcff */
[----:B------:R-:W-:Y:S02]  /*1930*/  CS2R R8, SRZ ;  /* 0x0000000000087805 */ /* 0x000fe4000001ff00 */
[----:B------:R-:W-:Y:S01]  /*1940*/  LOP3.LUT R21, R2, R21, RZ, 0xfc, !PT ;  /* 0x0000001502157212 */ /* 0x000fe200078efcff */
[----:B------:R-:W-:Y:S01]  /*1950*/  IMAD.SHL.U32 R31, R26, 0x2, RZ ;  /* 0x000000021a1f7824 */ /* 0x000fe200078e00ff */
[C---:B------:R-:W-:Y:S02]  /*1960*/  LOP3.LUT R20, R2.reuse, R7, RZ, 0xfc, !PT ;  /* 0x0000000702147212 */ /* 0x040fe400078efcff */
[----:B------:R-:W-:Y:S02]  /*1970*/  CS2R R6, SRZ ;  /* 0x0000000000067805 */ /* 0x000fe4000001ff00 */
[----:B------:R-:W-:Y:S01]  /*1980*/  LOP3.LUT R11, R2, R11, RZ, 0xfc, !PT ;  /* 0x0000000b020b7212 */ /* 0x000fe200078efcff */
[----:B------:R-:W-:Y:S01]  /*1990*/  IMAD.SHL.U32 R38, R24, 0x2, RZ ;  /* 0x0000000218267824 */ /* 0x000fe200078e00ff */
[----:B------:R-:W-:-:S02]  /*19a0*/  LOP3.LUT R2, R2, R5, RZ, 0xfc, !PT ;  /* 0x0000000502027212 */ /* 0x000fc400078efcff */
[----:B------:R-:W-:Y:S01]  /*19b0*/  CS2R R4, SRZ ;  /* 0x0000000000047805 */ /* 0x000fe2000001ff00 */
[----:B------:R-:W-:Y:S02]  /*19c0*/  IMAD.SHL.U32 R36, R23, 0x2, RZ ;  /* 0x0000000217247824 */ /* 0x000fe400078e00ff */
[----:B------:R-:W-:Y:S01]  /*19d0*/  IMAD.SHL.U32 R28, R11, 0x2, RZ ;  /* 0x000000020b1c7824 */ /* 0x000fe200078e00ff */
[----:B------:R-:W-:Y:S01]  /*19e0*/  CS2R R10, SRZ ;  /* 0x00000000000a7805 */ /* 0x000fe2000001ff00 */
[----:B------:R-:W-:Y:S02]  /*19f0*/  IMAD.SHL.U32 R34, R22, 0x2, RZ ;  /* 0x0000000216227824 */ /* 0x000fe400078e00ff */
[----:B------:R-:W-:Y:S02]  /*1a00*/  IMAD.SHL.U32 R32, R21, 0x2, RZ ;  /* 0x0000000215207824 */ /* 0x000fe400078e00ff */
[----:B------:R-:W-:Y:S02]  /*1a10*/  IMAD.SHL.U32 R30, R20, 0x2, RZ ;  /* 0x00000002141e7824 */ /* 0x000fe400078e00ff */
[----:B------:R-:W-:-:S07]  /*1a20*/  IMAD.SHL.U32 R2, R2, 0x2, RZ ;  /* 0x0000000202027824 */ /* 0x000fce00078e00ff */
.L_x_1:
[----:B------:R-:W-:-:S01]  /*1a30*/  LDSM.16.M88.4 R20, [R38+UR4] ;  /* 0x000000042614783b */ /* 0x000fc20008000200 */
[----:B-123--:R-:W-:Y:S01]  /*1a40*/  HMMA.16816.F32.BF16 R4, R12, R16, R4 ;  /* 0x000000100c04723c */ /* 0x00efe20000041804 */
[----:B------:R-:W-:Y:S02]  /*1a50*/  UISETP.GE.AND UP0, UPT, UR14, UR16, UPT ;  /* 0x000000100e00728c */ /* 0x000fe4000bf06270 */
[----:B------:R-:W2:Y:S01]  /*1a60*/  LDSM.16.M88.4 R24, [R37+UR5] ;  /* 0x000000052518783b */ /* 0x000ea20008000200 */
[----:B------:R-:W-:Y:S01]  /*1a70*/  UIADD3 UR13, UR13, 0x1, URZ ;  /* 0x000000010d0d7890 */ /* 0x000fe2000fffe03f */
[----:B------:R-:W-:Y:S01]  /*1a80*/  ISETP.GE.AND P1, PT, R69, UR15, PT ;  /* 0x0000000f45007c0c */ /* 0x000fe2000bf26270 */
[----:B------:R-:W-:Y:S01]  /*1a90*/  HMMA.16816.F32.BF16 R8, R12, R18, R8 ;  /* 0x000000120c08723c */ /* 0x000fe20000041808 */
[----:B------:R-:W-:Y:S01]  /*1aa0*/  LDSM.16.M88.4 R12, [R36+UR4] ;  /* 0x00000004240c783b */ /* 0x000fe20008000200 */
[----:B------:R-:W-:Y:S01]  /*1ab0*/  PLOP3.LUT P0, PT, PT, PT, UP0, 0x80, 0x0 ;  /* 0x000000000000781c */ /* 0x000fe20003f0f008 */
[----:B------:R-:W-:Y:S02]  /*1ac0*/  UIADD3 UR12, UR12, 0x1, URZ ;  /* 0x000000010c0c7890 */ /* 0x000fe4000fffe03f */
[----:B------:R-:W3:Y:S01]  /*1ad0*/  LDSM.16.M88.4 R16, [R35+UR5] ;  /* 0x000000052310783b */ /* 0x000ee20008000200 */
[----:B------:R-:W-:Y:S02]  /*1ae0*/  UISETP.GE.AND UP0, UPT, UR13, 0x4, UPT ;  /* 0x000000040d00788c */ /* 0x000fe4000bf06270 */
[----:B------:R-:W-:Y:S02]  /*1af0*/  UIADD3 UR14, UR14, 0x80, URZ ;  /* 0x000000800e0e7890 */ /* 0x000fe4000fffe03f */
[----:B------:R-:W-:Y:S02]  /*1b00*/  USEL UR13, UR13, URZ, !UP0 ;  /* 0x0000003f0d0d7287 */ /* 0x000fe4000c000000 */
[----:B------:R-:W-:Y:S02]  /*1b10*/  UISETP.GE.AND UP0, UPT, UR12, 0x4, UPT ;  /* 0x000000040c00788c */ /* 0x000fe4000bf06270 */
[----:B------:R-:W-:Y:S02]  /*1b20*/  ULEA UR27, UR13, UR18, 0xc ;  /* 0x000000120d1b7291 */ /* 0x000fe4000f8e603f */
[----:B------:R-:W-:Y:S02]  /*1b30*/  ULEA UR26, UR13, UR17, 0xe ;  /* 0x000000110d1a7291 */ /* 0x000fe4000f8e703f */
[----:B------:R-:W-:Y:S02]  /*1b40*/  USEL UR12, UR12, URZ, !UP0 ;  /* 0x0000003f0c0c7287 */ /* 0x000fe4000c000000 */
[----:B------:R-:W-:Y:S02]  /*1b50*/  UISETP.GE.AND UP1, UPT, UR14, UR23, UPT ;  /* 0x000000170e00728c */ /* 0x000fe4000bf26270 */
[----:B------:R-:W-:-:S01]  /*1b60*/  UIADD3 UR15, UR15, -0x80, URZ ;  /* 0xffffff800f0f7890 */ /* 0x000fc2000fffe03f */
[----:B--2---:R-:W-:Y:S06]  /*1b70*/  HMMA.16816.F32.BF16 R4, R20, R24, R4 ;  /* 0x000000181404723c */ /* 0x004fec0000041804 */
[----:B------:R-:W-:Y:S01]  /*1b80*/  HMMA.16816.F32.BF16 R8, R20, R26, R8 ;  /* 0x0000001a1408723c */ /* 0x000fe20000041808 */
[----:B------:R-:W-:Y:S04]  /*1b90*/  LDSM.16.M88.4 R20, [R34+UR4] ;  /* 0x000000042214783b */ /* 0x000fe80008000200 */
[----:B------:R-:W2:Y:S11]  /*1ba0*/  LDSM.16.M88.4 R24, [R33+UR5] ;  /* 0x000000052118783b */ /* 0x000eb60008000200 */
[----:B------:R-:W-:-:S02]  /*1bb0*/  @!UPT UIADD3 URZ, URZ, URZ, URZ ;  /* 0x0000003f3f3ff290 */ /* 0x000fc4000fffe03f */
[----:B---3--:R-:W-:Y:S06]  /*1bc0*/  HMMA.16816.F32.BF16 R4, R12, R16, R4 ;  /* 0x000000100c04723c */ /* 0x008fec0000041804 */
[----:B------:R-:W-:Y:S01]  /*1bd0*/  HMMA.16816.F32.BF16 R8, R12, R18, R8 ;  /* 0x000000120c08723c */ /* 0x000fe20000041808 */
[----:B------:R-:W-:Y:S04]  /*1be0*/  LDSM.16.M88.4 R12, [R32+UR4] ;  /* 0x00000004200c783b */ /* 0x000fe80008000200 */
[----:B------:R-:W3:Y:S11]  /*1bf0*/  LDSM.16.M88.4 R16, [R31+UR5] ;  /* 0x000000051f10783b */ /* 0x000ef60008000200 */
[----:B------:R-:W-:-:S02]  /*1c00*/  @!UPT UIADD3 URZ, URZ, URZ, URZ ;  /* 0x0000003f3f3ff290 */ /* 0x000fc4000fffe03f */
        /* <DEDUP_REMOVED lines=12> */
[----:B------:R-:W-:Y:S01]  /*1cd0*/  LDSM.16.M88.4 R20, [R2+UR4] ;  /* 0x000000040214783b */ /* 0x000fe20008000200 */
[----:B------:R-:W-:Y:S03]  /*1ce0*/  ULEA UR4, UR12, UR18, 0xc ;  /* 0x000000120c047291 */ /* 0x000fe6000f8e603f */
[----:B------:R-:W2:Y:S01]  /*1cf0*/  LDSM.16.M88.4 R24, [R0+UR5] ;  /* 0x000000050018783b */ /* 0x000ea20008000200 */
[----:B------:R-:W-:Y:S01]  /*1d00*/  ULEA UR5, UR12, UR17, 0xe ;  /* 0x000000110c057291 */ /* 0x000fe2000f8e703f */
[----:B------:R-:W-:-:S11]  /*1d10*/  BAR.SYNC.DEFER_BLOCKING 0x0 ;  /* 0x0000000000007b1d */ /* 0x000fd60000010000 */
[----:B---3--:R-:W-:Y:S06]  /*1d20*/  HMMA.16816.F32.BF16 R4, R12, R16, R4 ;  /* 0x000000100c04723c */ /* 0x008fec0000041804 */
[----:B------:R-:W-:Y:S11]  /*1d30*/  HMMA.16816.F32.BF16 R8, R12, R18, R8 ;  /* 0x000000120c08723c */ /* 0x000ff60000041808 */
[----:B------:R-:W-:Y:S07]  /*1d40*/  @!UPT UIADD3 URZ, URZ, URZ, URZ ;  /* 0x0000003f3f3ff290 */ /* 0x000fee000fffe03f */
[----:B--2---:R-:W-:Y:S01]  /*1d50*/  HMMA.16816.F32.BF16 R4, R20, R24, R4 ;  /* 0x000000181404723c */ /* 0x004fe20000041804 */
[----:B------:R-:W-:Y:S04]  /*1d60*/  SEL R17, RZ, 0x10, P1 ;  /* 0x00000010ff117807 */ /* 0x000fe80000800000 */
[----:B------:R-:W-:Y:S01]  /*1d70*/  SEL R17, R17, RZ, !P0 ;  /* 0x000000ff11117207 */ /* 0x000fe20004000000 */
[----:B------:R-:W-:Y:S01]  /*1d80*/  VIADD R18, R68, UR27 ;  /* 0x0000001b44127c36 */ /* 0x000fe20008000000 */
[----:B------:R-:W-:Y:S01]  /*1d90*/  IADD3 R24, P0, R58, UR10, RZ ;  /* 0x0000000a3a187c10 */ /* 0x000fe2000ff1e0ff */
[----:B------:R-:W-:Y:S01]  /*1da0*/  VIADD R19, R67, UR26 ;  /* 0x0000001a43137c36 */ /* 0x000fe20008000000 */
[----:B------:R-:W-:-:S01]  /*1db0*/  ISETP.NE.U32.AND P2, PT, R17, RZ, PT ;  /* 0x000000ff1100720c */ /* 0x000fc20003f45070 */
[----:B------:R-:W-:Y:S05]  /*1dc0*/  HMMA.16816.F32.BF16 R8, R20, R26, R8 ;  /* 0x0000001a1408723c */ /* 0x000fea0000041808 */
[----:B------:R-:W-:Y:S01]  /*1dd0*/  IADD3.X R25, R57, UR9, RZ, P0, !PT ;  /* 0x0000000939197c10 */ /* 0x000fe200087fe4ff */
[----:B------:R-:W-:Y:S01]  /*1de0*/  VIADD R17, R67, UR27 ;  /* 0x0000001b43117c36 */ /* 0x000fe20008000000 */
[----:B------:R-:W-:Y:S04]  /*1df0*/  IADD3 R14, P1, R42, UR10, RZ ;  /* 0x0000000a2a0e7c10 */ /* 0x000fe8000ff3e0ff */
[----:B------:R-:W-:Y:S01]  /*1e00*/  IADD3 R16, P0, R44, UR10, RZ ;  /* 0x0000000a2c107c10 */ /* 0x000fe2000ff1e0ff */
[----:B------:R-:W-:Y:S01]  /*1e10*/  @!PT LDS RZ, [RZ] ;  /* 0x00000000fffff984 */ /* 0x000fe20000000800 */
[----:B------:R-:W-:Y:S01]  /*1e20*/  @!PT LDS RZ, [RZ] ;  /* 0x00000000fffff984 */ /* 0x000fe20000000800 */
[----:B------:R-:W-:Y:S01]  /*1e30*/  @!PT LDS RZ, [RZ] ;  /* 0x00000000fffff984 */ /* 0x000fe20000000800 */
[----:B------:R2:W-:Y:S01]  /*1e40*/  LDGSTS.E.BYPASS.LTC128B.128 [R18], desc[UR24][R24.64], P2 ;  /* 0x0000000018127fae */ /* 0x0005e20009101d58 */
[----:B------:R-:W-:Y:S03]  /*1e50*/  IADD3.X R15, R41, UR9, RZ, P1, !PT ;  /* 0x00000009290f7c10 */ /* 0x000fe60008ffe4ff */
[----:B------:R3:W-:Y:S04]  /*1e60*/  LDGSTS.E.BYPASS.LTC128B.128 [R17], desc[UR24][R24.64], P2 ;  /* 0x0000000018117fae */ /* 0x0007e80009101d58 */
[----:B------:R-:W0:Y:S01]  /*1e70*/  LDGDEPBAR ;  /* 0x00000000000079af */ /* 0x000e220000000000 */
[----:B--2---:R-:W-:Y:S02]  /*1e80*/  VIADD R18, R66, UR26 ;  /* 0x0000001a42127c36 */ /* 0x004fe40008000000 */
[----:B---3--:R-:W-:Y:S01]  /*1e90*/  VIADD R25, R68, UR26 ;  /* 0x0000001a44197c36 */ /* 0x008fe20008000000 */
[----:B------:R-:W-:Y:S02]  /*1ea0*/  IADD3.X R17, R43, UR9, RZ, P0, !PT ;  /* 0x000000092b117c10 */ /* 0x000fe400087fe4ff */
[----:B------:R-:W-:Y:S02]  /*1eb0*/  IADD3 R24, P1, R46, UR10, RZ ;  /* 0x0000000a2e187c10 */ /* 0x000fe4000ff3e0ff */
[----:B------:R2:W-:Y:S04]  /*1ec0*/  LDGSTS.E.BYPASS.LTC128B.128 [R25], desc[UR24][R14.64], P2 ;  /* 0x000000000e197fae */ /* 0x0005e80009101d58 */
[----:B------:R3:W-:Y:S01]  /*1ed0*/  LDGSTS.E.BYPASS.LTC128B.128 [R19], desc[UR24][R16.64], P2 ;  /* 0x0000000010137fae */ /* 0x0007e20009101d58 */
[----:B--2---:R-:W-:Y:S02]  /*1ee0*/  IADD3 R14, P0, R48, UR10, RZ ;  /* 0x0000000a300e7c10 */ /* 0x004fe4000ff1e0ff */
[----:B------:R-:W-:Y:S02]  /*1ef0*/  IADD3.X R25, R45, UR9, RZ, P1, !PT ;  /* 0x000000092d197c10 */ /* 0x000fe40008ffe4ff */
[----:B------:R-:W-:Y:S01]  /*1f00*/  IADD3.X R15, R47, UR9, RZ, P0, !PT ;  /* 0x000000092f0f7c10 */ /* 0x000fe200087fe4ff */
[----:B---3--:R-:W-:Y:S01]  /*1f10*/  VIADD R17, R65, UR26 ;  /* 0x0000001a41117c36 */ /* 0x008fe20008000000 */
[----:B------:R-:W-:Y:S01]  /*1f20*/  IADD3 R12, P1, R50, UR10, RZ ;  /* 0x0000000a320c7c10 */ /* 0x000fe2000ff3e0ff */
[----:B------:R2:W-:Y:S01]  /*1f30*/  LDGSTS.E.BYPASS.LTC128B.128 [R18], desc[UR24][R24.64], P2 ;  /* 0x0000000018127fae */ /* 0x0005e20009101d58 */
[----:B------:R-:W-:Y:S01]  /*1f40*/  IADD3 R16, P0, R52, UR10, RZ ;  /* 0x0000000a34107c10 */ /* 0x000fe2000ff1e0ff */
[----:B------:R-:W-:Y:S01]  /*1f50*/  VIADD R19, R63, UR26 ;  /* 0x0000001a3f137c36 */ /* 0x000fe20008000000 */
[----:B------:R-:W-:Y:S01]  /*1f60*/  IADD3.X R13, R49, UR9, RZ, P1, !PT ;  /* 0x00000009310d7c10 */ /* 0x000fe20008ffe4ff */
[----:B------:R3:W-:Y:S01]  /*1f70*/  LDGSTS.E.BYPASS.LTC128B.128 [R17], desc[UR24][R14.64], P2 ;  /* 0x000000000e117fae */ /* 0x0007e20009101d58 */
[----:B--2---:R-:W-:Y:S02]  /*1f80*/  VIADD R25, R64, UR26 ;  /* 0x0000001a40197c36 */ /* 0x004fe40008000000 */
[----:B------:R-:W-:Y:S01]  /*1f90*/  VIADD R18, R62, UR26 ;  /* 0x0000001a3e127c36 */ /* 0x000fe20008000000 */
[----:B---3--:R-:W-:Y:S02]  /*1fa0*/  IADD3.X R17, R51, UR9, RZ, P0, !PT ;  /* 0x0000000933117c10 */ /* 0x008fe400087fe4ff */
[----:B------:R2:W-:Y:S01]  /*1fb0*/  LDGSTS.E.BYPASS.LTC128B.128 [R25], desc[UR24][R12.64], P2 ;  /* 0x000000000c197fae */ /* 0x0005e20009101d58 */
[----:B------:R-:W-:Y:S02]  /*1fc0*/  IADD3 R14, P1, R54, UR10, RZ ;  /* 0x0000000a360e7c10 */ /* 0x000fe4000ff3e0ff */
[----:B------:R-:W-:Y:S01]  /*1fd0*/  IADD3 R24, P0, R56, UR10, RZ ;  /* 0x0000000a38187c10 */ /* 0x000fe2000ff1e0ff */
[----:B------:R3:W-:Y:S01]  /*1fe0*/  LDGSTS.E.BYPASS.LTC128B.128 [R19], desc[UR24][R16.64], P2 ;  /* 0x0000000010137fae */ /* 0x0007e20009101d58 */
[----:B------:R-:W-:Y:S01]  /*1ff0*/  IADD3.X R15, R53, UR9, RZ, P1, !PT ;  /* 0x00000009350f7c10 */ /* 0x000fe20008ffe4ff */
[----:B------:R-:W-:Y:S04]  /*2000*/  UIADD3 UR10, UP0, UR10, 0x100, URZ ;  /* 0x000001000a0a7890 */ /* 0x000fe8000ff1e03f */
[----:B------:R4:W-:Y:S01]  /*2010*/  LDGSTS.E.BYPASS.LTC128B.128 [R18], desc[UR24][R14.64], P2 ;  /* 0x000000000e127fae */ /* 0x0009e20009101d58 */
[----:B--2---:R-:W-:Y:S01]  /*2020*/  IADD3.X R25, R55, UR9, RZ, P0, !PT ;  /* 0x0000000937197c10 */ /* 0x004fe200087fe4ff */
[----:B------:R-:W-:Y:S01]  /*2030*/  UIADD3.X UR9, URZ, UR9, URZ, UP0, !UPT ;  /* 0x000000093f097290 */ /* 0x000fe200087fe43f */
[----:B------:R-:W-:Y:S01]  /*2040*/  PLOP3.LUT P0, PT, PT, PT, UP1, 0x80, 0x0 ;  /* 0x000000000000781c */ /* 0x000fe20003f0f018 */
[----:B---3--:R-:W-:Y:S05]  /*2050*/  VIADD R17, R61, UR26 ;  /* 0x0000001a3d117c36 */ /* 0x008fea0008000000 */
[----:B------:R2:W-:Y:S04]  /*2060*/  LDGSTS.E.BYPASS.LTC128B.128 [R17], desc[UR24][R24.64], P2 ;  /* 0x0000000018117fae */ /* 0x0005e80009101d58 */
[----:B------:R-:W0:Y:S01]  /*2070*/  LDGDEPBAR ;  /* 0x00000000000079af */ /* 0x000e220000000000 */
[----:B------:R-:W-:Y:S04]  /*2080*/  DEPBAR.LE SB0, 0x6 ;  /* 0x000081800000791a */ /* 0x000fe80000000000 */
[----:B------:R-:W-:Y:S06]  /*2090*/  BAR.SYNC.DEFER_BLOCKING 0x0 ;  /* 0x0000000000007b1d */ /* 0x000fec0000010000 */
[----:B----4-:R3:W1:Y:S04]  /*20a0*/  LDSM.16.M88.4 R12, [R60+UR4] ;  /* 0x000000043c0c783b */ /* 0x0106680008000200 */
[----:B--2---:R3:W1:Y:S02]  /*20b0*/  LDSM.16.M88.4 R16, [R59+UR5] ;  /* 0x000000053b10783b */ /* 0x0046640008000200 */
[----:B-1----:R-:W-:Y:S08]  /*20c0*/  @!P0 BRA `(.L_x_1) ;  /* 0xfffffff800588947 */ /* 0x002ff0000383ffff */
.L_x_0:
[----:B------:R-:W-:Y:S01]  /*20d0*/  IABS R0, UR11 ;  /* 0x0000000b00007c13 */ /* 0x000fe20008000000 */
[----:B------:R-:W-:Y:S01]  /*20e0*/  UISETP.GE.AND UP1, UPT, UR11, URZ, UPT ;  /* 0x0000003f0b00728c */ /* 0x000fe2000bf26270 */
[----:B------:R-:W-:-:S04]  /*20f0*/  DEPBAR.LE SB0, 0x0 ;  /* 0x000080000000791a */ /* 0x000fc80000000000 */
[----:B------:R-:W-:Y:S01]  /*2100*/  R2UR UR4, R0 ;  /* 0x00000000000472ca */ /* 0x000fe200000e0000 */
[----:B-1-3--:R-:W1:Y:S01]  /*2110*/  LDC.64 R16, c[0x0][0x220] ;  /* 0x00008800ff107b82 */ /* 0x00ae620000000a00 */
[----:B--2---:R-:W-:Y:S02]  /*2120*/  SHF.L.U32 R12, R40, 0x3, RZ ;  /* 0x00000003280c7819 */ /* 0x004fe400000006ff */
[----:B------:R-:W-:Y:S02]  /*2130*/  CS2R R14, SRZ ;  /* 0x00000000000e7805 */ /* 0x000fe4000001ff00 */
[C---:B------:R-:W-:Y:S02]  /*2140*/  SHF.L.U32 R13, R39.reuse, 0x1, RZ ;  /* 0x00000001270d7819 */ /* 0x040fe400000006ff */
[----:B------:R-:W-:Y:S02]  /*2150*/  LOP3.LUT R3, R39, 0x1f, RZ, 0xc0, !PT ;  /* 0x0000001f27037812 */ /* 0x000fe400078ec0ff */
[----:B------:R-:W-:Y:S01]  /*2160*/  LOP3.LUT R12, R12, 0x6, R13, 0xf8, !PT ;  /* 0x000000060c0c7812 */ /* 0x000fe200078ef80d */
[----:B------:R-:W2:Y:S01]  /*2170*/  LDC.64 R22, c[0x0][0x228] ;  /* 0x00008a00ff167b82 */ /* 0x000ea20000000a00 */
[----:B------:R-:W-:-:S02]  /*2180*/  SHF.R.U32.HI R3, RZ, 0x2, R3 ;  /* 0x00000002ff037819 */ /* 0x000fc40000011603 */
[----:B------:R-:W-:Y:S01]  /*2190*/  MOV R2, UR6 ;  /* 0x0000000600027c02 */ /* 0x000fe20008000f00 */
[----:B------:R-:W-:Y:S01]  /*21a0*/  UIMAD.WIDE.U32 UR12, UR21, UR4, URZ ;  /* 0x00000004150c72a5 */ /* 0x000fe2000f8e003f */
[----:B------:R-:W-:Y:S01]  /*21b0*/  SHF.R.U32.HI R0, RZ, 0x3, R39 ;  /* 0x00000003ff007819 */ /* 0x000fe20000011627 */
[----:B------:R-:W-:Y:S01]  /*21c0*/  IMAD R12, R3, 0x48, R12 ;  /* 0x00000048030c7824 */ /* 0x000fe200078e020c */
[----:B------:R-:W-:Y:S02]  /*21d0*/  SHF.L.U32 R3, R39, 0x3, RZ ;  /* 0x0000000327037819 */ /* 0x000fe400000006ff */
[----:B------:R-:W-:Y:S02]  /*21e0*/  SGXT.U32 R0, R0, 0x4 ;  /* 0x000000040000781a */ /* 0x000fe40000000000 */
[----:B------:R-:W-:Y:S01]  /*21f0*/  UMOV UR5, UR13 ;  /* 0x0000000d00057c82 */ /* 0x000fe20008000000 */
[----:B------:R-:W-:Y:S01]  /*2200*/  LOP3.LUT R3, R2, 0x38, R3, 0xf8, !PT ;  /* 0x0000003802037812 */ /* 0x000fe200078ef803 */
[----:B------:R-:W-:Y:S01]  /*2210*/  UIMAD UR4, UR5, UR7, UR4 ;  /* 0x00000007050472a4 */ /* 0x000fe2000f8e0204 */
[----:B------:R-:W-:Y:S01]  /*2220*/  LEA R2, R12, UR18, 0x2 ;  /* 0x000000120c027c11 */ /* 0x000fe2000f8e10ff */
[----:B------:R-:W-:Y:S01]  /*2230*/  BAR.SYNC.DEFER_BLOCKING 0x0 ;  /* 0x0000000000007b1d */ /* 0x000fe20000010000 */
[----:B------:R-:W-:Y:S01]  /*2240*/  CS2R R12, SRZ ;  /* 0x00000000000c7805 */ /* 0x000fe2000001ff00 */
[----:B------:R-:W-:-:S11]  /*2250*/  UISETP.GT.U32.AND UP0, UPT, UR8, UR4, UPT ;  /* 0x000000040800728c */ /* 0x000fd6000bf04070 */
[----:B------:R-:W-:-:S04]  /*2260*/  @!UP0 UIADD3 UR4, UR4, -UR8, URZ ;  /* 0x8000000804048290 */ /* 0x000fc8000fffe03f */
[----:B------:R-:W-:Y:S01]  /*2270*/  UISETP.GT.U32.AND UP0, UPT, UR8, UR4, UPT ;  /* 0x000000040800728c */ /* 0x000fe2000bf04070 */
[----:B------:R-:W-:Y:S10]  /*2280*/  STS.64 [R2], R4 ;  /* 0x0000000402007388 */ /* 0x000ff40000000a00 */
[----:B------:R-:W-:Y:S01]  /*2290*/  @!UP0 UIADD3 UR4, UR4, -UR8, URZ ;  /* 0x8000000804048290 */ /* 0x000fe2000fffe03f */
[----:B------:R-:W-:Y:S01]  /*22a0*/  STS.64 [R2+0x900], R6 ;  /* 0x0009000602007388 */ /* 0x000fe20000000a00 */
[----:B------:R-:W-:-:S02]  /*22b0*/  UISETP.NE.AND UP0, UPT, UR20, URZ, UPT ;  /* 0x0000003f1400728c */ /* 0x000fc4000bf05270 */
[----:B------:R-:W-:Y:S01]  /*22c0*/  @!UP1 UIADD3 UR4, -UR4, URZ, URZ ;  /* 0x0000003f04049290 */ /* 0x000fe2000fffe13f */
[----:B------:R-:W-:Y:S03]  /*22d0*/  STS.64 [R2+0x80], R8 ;  /* 0x0000800802007388 */ /* 0x000fe60000000a00 */
[----:B------:R-:W-:Y:S01]  /*22e0*/  USEL UR4, UR19, UR4, !UP0 ;  /* 0x0000000413047287 */ /* 0x000fe2000c000000 */
[----:B------:R-:W-:Y:S03]  /*22f0*/  STS.64 [R2+0x980], R10 ;  /* 0x0009800a02007388 */ /* 0x000fe60000000a00 */
[----:B------:R-:W-:-:S04]  /*2300*/  ULEA UR4, UR22, UR4, 0x3 ;  /* 0x0000000416047291 */ /* 0x000fc8000f8e183f */
[----:B------:R-:W-:-:S06]  /*2310*/  USHF.L.U32 UR4, UR4, 0x4, URZ ;  /* 0x0000000404047899 */ /* 0x000fcc000800063f */
[----:B------:R-:W-:Y:S01]  /*2320*/  LOP3.LUT R0, R0, UR4, RZ, 0xfc, !PT ;  /* 0x0000000400007c12 */ /* 0x000fe2000f8efcff */
[----:B------:R-:W-:Y:S03]  /*2330*/  BAR.SYNC.DEFER_BLOCKING 0x0 ;  /* 0x0000000000007b1d */ /* 0x000fe60000010000 */
[C---:B------:R-:W-:Y:S01]  /*2340*/  ISETP.GE.AND P0, PT, R0.reuse, 0x1, PT ;  /* 0x000000010000780c */ /* 0x040fe20003f06270 */
[----:B------:R-:W-:-:S03]  /*2350*/  IMAD R0, R0, 0xc00, R3 ;  /* 0x00000c0000007824 */ /* 0x000fc600078e0203 */
[----:B------:R-:W-:Y:S01]  /*2360*/  ISETP.LT.AND P0, PT, R3, 0xc00, !P0 ;  /* 0x00000c000300780c */ /* 0x000fe20004701270 */
[----:B-1----:R-:W-:-:S12]  /*2370*/  IMAD.WIDE R16, R0, 0x2, R16 ;  /* 0x0000000200107825 */ /* 0x002fd800078e0210 */
[----:B------:R-:W3:Y:S01]  /*2380*/  @P0 LDG.E.EL.128 R12, desc[UR24][R16.64] ;  /* 0x00000018100c0981 */ /* 0x000ee2000c2e1d00 */
[----:B------:R-:W-:Y:S01]  /*2390*/  SHF.R.U32.HI R3, RZ, 0x3, R39 ;  /* 0x00000003ff037819 */ /* 0x000fe20000011627 */
[----:B--2---:R-:W-:Y:S01]  /*23a0*/  IMAD.WIDE R22, R0, 0x2, R22 ;  /* 0x0000000200167825 */ /* 0x004fe200078e0216 */
[----:B------:R-:W-:Y:S02]  /*23b0*/  SHF.L.U32 R40, R40, 0x2, RZ ;  /* 0x0000000228287819 */ /* 0x000fe400000006ff */
[----:B------:R-:W-:Y:S02]  /*23c0*/  SGXT.U32 R3, R3, 0x2 ;  /* 0x000000020303781a */ /* 0x000fe40000000000 */
[----:B------:R-:W-:Y:S02]  /*23d0*/  LOP3.LUT R39, R39, 0x7, RZ, 0xc0, !PT ;  /* 0x0000000727277812 */ /* 0x000fe400078ec0ff */
[----:B------:R-:W-:-:S05]  /*23e0*/  LOP3.LUT R40, R40, R3, RZ, 0xfc, !PT ;  /* 0x0000000328287212 */ /* 0x000fca00078efcff */
[----:B------:R-:W-:-:S05]  /*23f0*/  IMAD R39, R40, 0x9, R39 ;  /* 0x0000000928277824 */ /* 0x000fca00078e0227 */
[----:B------:R-:W-:-:S04]  /*2400*/  SHF.L.U32 R18, R39, 0x3, RZ ;  /* 0x0000000327127819 */ /* 0x000fc800000006ff */
[----:B------:R-:W-:-:S05]  /*2410*/  LEA R18, R18, UR18, 0x2 ;  /* 0x0000001212127c11 */ /* 0x000fca000f8e10ff */
[----:B------:R-:W1:Y:S04]  /*2420*/  LDS.128 R8, [R18] ;  /* 0x0000000012087984 */ /* 0x000e680000000c00 */
[----:B------:R-:W2:Y:S01]  /*2430*/  LDS.128 R4, [R18+0x10] ;  /* 0x0000100012047984 */ /* 0x000ea20000000c00 */
[C---:B---3--:R-:W-:Y:S02]  /*2440*/  SHF.L.U32 R3, R12.reuse, 0x10, RZ ;  /* 0x000000100c037819 */ /* 0x048fe400000006ff */
[----:B------:R-:W-:Y:S02]  /*2450*/  PRMT R12, R12, 0x7632, R12 ;  /* 0x000076320c0c7816 */ /* 0x000fe4000000000c */
[----:B------:R-:W-:Y:S01]  /*2460*/  PRMT R16, R13, 0x7632, R16 ;  /* 0x000076320d107816 */ /* 0x000fe20000000010 */
[----:B-1----:R-:W-:Y:S01]  /*2470*/  FADD R8, R8, R3 ;  /* 0x0000000308087221 */ /* 0x002fe20000000000 */
[----:B------:R-:W-:-:S02]  /*2480*/  SHF.L.U32 R12, R12, 0x10, RZ ;  /* 0x000000100c0c7819 */ /* 0x000fc400000006ff */
[----:B------:R-:W-:Y:S01]  /*2490*/  SHF.L.U32 R3, R13, 0x10, RZ ;  /* 0x000000100d037819 */ /* 0x000fe200000006ff */
[----:B------:R-:W-:Y:S01]  /*24a0*/  FADD R2, RZ, -R8 ;  /* 0x80000008ff027221 */ /* 0x000fe20000000000 */
[----:B------:R-:W-:Y:S01]  /*24b0*/  SHF.L.U32 R16, R16, 0x10, RZ ;  /* 0x0000001010107819 */ /* 0x000fe200000006ff */
[----:B------:R-:W-:Y:S01]  /*24c0*/  FADD R9, R9, R12 ;  /* 0x0000000c09097221 */ /* 0x000fe20000000000 */
[----:B------:R-:W-:Y:S01]  /*24d0*/  SHF.L.U32 R19, R14, 0x10, RZ ;  /* 0x000000100e137819 */ /* 0x000fe200000006ff */
[----:B------:R-:W-:Y:S01]  /*24e0*/  FMUL R2, R2, 1.4426950216293334961 ;  /* 0x3fb8aa3b02027820 */ /* 0x000fe20000400000 */
[----:B------:R-:W-:Y:S01]  /*24f0*/  PRMT R13, R14, 0x7632, R13 ;  /* 0x000076320e0d7816 */ /* 0x000fe2000000000d */
[----:B------:R-:W-:Y:S01]  /*2500*/  FADD R17, RZ, -R9 ;  /* 0x80000009ff117221 */ /* 0x000fe20000000000 */
[----:B------:R-:W-:Y:S01]  /*2510*/  FADD R10, R10, R3 ;  /* 0x000000030a0a7221 */ /* 0x000fe20000000000 */
[----:B------:R-:W-:Y:S01]  /*2520*/  FADD R11, R11, R16 ;  /* 0x000000100b0b7221 */ /* 0x000fe20000000000 */
[----:B------:R-:W-:Y:S01]  /*2530*/  FSETP.GEU.AND P3, PT, R2, -126, PT ;  /* 0xc2fc00000200780b */ /* 0x000fe20003f6e000 */
[----:B------:R-:W-:Y:S01]  /*2540*/  FMUL R17, R17, 1.4426950216293334961 ;  /* 0x3fb8aa3b11117820 */ /* 0x000fe20000400000 */
[----:B--2---:R-:W-:Y:S01]  /*2550*/  FADD R4, R4, R19 ;  /* 0x0000001304047221 */ /* 0x004fe20000000000 */
[----:B------:R-:W-:Y:S01]  /*2560*/  SHF.L.U32 R16, R13, 0x10, RZ ;  /* 0x000000100d107819 */ /* 0x000fe200000006ff */
[----:B------:R-:W-:Y:S01]  /*2570*/  FADD R3, RZ, -R10 ;  /* 0x8000000aff037221 */ /* 0x000fe20000000000 */
[----:B------:R-:W-:Y:S01]  /*2580*/  SHF.L.U32 R19, R15, 0x10, RZ ;  /* 0x000000100f137819 */ /* 0x000fe200000006ff */
[----:B------:R-:W-:Y:S01]  /*2590*/  FADD R13, RZ, -R11 ;  /* 0x8000000bff0d7221 */ /* 0x000fe20000000000 */
[----:B------:R-:W-:Y:S01]  /*25a0*/  FSETP.GEU.AND P1, PT, R17, -126, PT ;  /* 0xc2fc00001100780b */ /* 0x000fe20003f2e000 */
[----:B------:R-:W-:Y:S01]  /*25b0*/  FADD R5, R5, R16 ;  /* 0x0000001005057221 */ /* 0x000fe20000000000 */
[----:B------:R-:W-:Y:S01]  /*25c0*/  PRMT R15, R15, 0x7632, R15 ;  /* 0x000076320f0f7816 */ /* 0x000fe2000000000f */
[----:B------:R-:W-:Y:S01]  /*25d0*/  FMUL R3, R3, 1.4426950216293334961 ;  /* 0x3fb8aa3b03037820 */ /* 0x000fe20000400000 */
[----:B------:R-:W-:Y:S01]  /*25e0*/  FADD R6, R6, R19 ;  /* 0x0000001306067221 */ /* 0x000fe20000000000 */
[----:B------:R-:W-:Y:S01]  /*25f0*/  FADD R12, RZ, -R4 ;  /* 0x80000004ff0c7221 */ /* 0x000fe20000000000 */
[----:B------:R-:W-:Y:S01]  /*2600*/  @!P3 FMUL R2, R2, 0.5 ;  /* 0x3f0000000202b820 */ /* 0x000fe20000400000 */
[----:B------:R-:W-:Y:S01]  /*2610*/  SHF.L.U32 R16, R15, 0x10, RZ ;  /* 0x000000100f107819 */ /* 0x000fe200000006ff */
[----:B------:R-:W-:Y:S01]  /*2620*/  FADD R15, RZ, -R5 ;  /* 0x80000005ff0f7221 */ /* 0x000fe20000000000 */
[----:B------:R-:W-:Y:S01]  /*2630*/  FSETP.GEU.AND P6, PT, R3, -126, PT ;  /* 0xc2fc00000300780b */ /* 0x000fe20003fce000 */
[----:B------:R-:W-:Y:S01]  /*2640*/  FMUL R13, R13, 1.4426950216293334961 ;  /* 0x3fb8aa3b0d0d7820 */ /* 0x000fe20000400000 */
[----:B------:R-:W-:Y:S01]  /*2650*/  FADD R14, RZ, -R6 ;  /* 0x80000006ff0e7221 */ /* 0x000fe20000000000 */
[----:B------:R-:W1:Y:S01]  /*2660*/  MUFU.EX2 R2, R2 ;  /* 0x0000000200027308 */ /* 0x000e620000000800 */
[----:B------:R-:W-:Y:S01]  /*2670*/  @!P1 FMUL R17, R17, 0.5 ;  /* 0x3f00000011119820 */ /* 0x000fe20000400000 */
[----:B------:R-:W-:Y:S01]  /*2680*/  FADD R21, R7, R16 ;  /* 0x0000001007157221 */ /* 0x000fe20000000000 */
[----:B------:R-:W-:Y:S01]  /*2690*/  FMUL R7, R15, 1.4426950216293334961 ;  /* 0x3fb8aa3b0f077820 */ /* 0x000fe20000400000 */
[----:B------:R-:W-:Y:S01]  /*26a0*/  FMUL R12, R12, 1.4426950216293334961 ;  /* 0x3fb8aa3b0c0c7820 */ /* 0x000fe20000400000 */
[----:B------:R-:W-:Y:S01]  /*26b0*/  FMUL R14, R14, 1.4426950216293334961 ;  /* 0x3fb8aa3b0e0e7820 */ /* 0x000fe20000400000 */
[----:B------:R-:W-:Y:S01]  /*26c0*/  FADD R20, RZ, -R21 ;  /* 0x80000015ff147221 */ /* 0x000fe20000000000 */
[----:B------:R-:W-:Y:S01]  /*26d0*/  FSETP.GEU.AND P5, PT, R13, -126, PT ;  /* 0xc2fc00000d00780b */ /* 0x000fe20003fae000 */
[----:B------:R-:W2:Y:S01]  /*26e0*/  MUFU.EX2 R17, R17 ;  /* 0x0000001100117308 */ /* 0x000ea20000000800 */
[----:B------:R-:W-:Y:S01]  /*26f0*/  FSETP.GEU.AND P4, PT, R12, -126, PT ;  /* 0xc2fc00000c00780b */ /* 0x000fe20003f8e000 */
[----:B------:R-:W-:Y:S01]  /*2700*/  FMUL R20, R20, 1.4426950216293334961 ;  /* 0x3fb8aa3b14147820 */ /* 0x000fe20000400000 */
[----:B------:R-:W-:Y:S01]  /*2710*/  FSETP.GEU.AND P2, PT, R14, -126, PT ;  /* 0xc2fc00000e00780b */ /* 0x000fe20003f4e000 */
[----:B------:R-:W-:Y:S01]  /*2720*/  @!P6 FMUL R3, R3, 0.5 ;  /* 0x3f0000000303e820 */ /* 0x000fe20000400000 */
[----:B-1----:R-:W-:Y:S01]  /*2730*/  @!P3 FMUL R2, R2, R2 ;  /* 0x000000020202b220 */ /* 0x002fe20000400000 */
[----:B------:R-:W-:-:S04]  /*2740*/  FSETP.GEU.AND P3, PT, R7, -126, PT ;  /* 0xc2fc00000700780b */ /* 0x000fc80003f6e000 */
[----:B------:R-:W1:Y:S01]  /*2750*/  MUFU.EX2 R3, R3 ;  /* 0x0000000300037308 */ /* 0x000e620000000800 */
[----:B------:R-:W-:Y:S01]  /*2760*/  FADD R19, R2, 1 ;  /* 0x3f80000002137421 */ /* 0x000fe20000000000 */
[----:B------:R-:W-:Y:S01]  /*2770*/  @!P5 FMUL R13, R13, 0.5 ;  /* 0x3f0000000d0dd820 */ /* 0x000fe20000400000 */
[----:B------:R-:W-:Y:S01]  /*2780*/  MOV R2, 0x3e800000 ;  /* 0x3e80000000027802 */ /* 0x000fe20000000f00 */
[----:B------:R-:W-:Y:S01]  /*2790*/  @!P4 FMUL R12, R12, 0.5 ;  /* 0x3f0000000c0cc820 */ /* 0x000fe20000400000 */
[----:B--2---:R-:W-:Y:S01]  /*27a0*/  @!P1 FMUL R17, R17, R17 ;  /* 0x0000001111119220 */ /* 0x004fe20000400000 */
[----:B------:R-:W-:Y:S01]  /*27b0*/  FSETP.GEU.AND P1, PT, R20, -126, PT ;  /* 0xc2fc00001400780b */ /* 0x000fe20003f2e000 */
[----:B------:R-:W-:Y:S01]  /*27c0*/  @!P2 FMUL R14, R14, 0.5 ;  /* 0x3f0000000e0ea820 */ /* 0x000fe20000400000 */
[----:B------:R-:W2:Y:S01]  /*27d0*/  MUFU.EX2 R13, R13 ;  /* 0x0000000d000d7308 */ /* 0x000ea20000000800 */
[----:B------:R-:W-:Y:S01]  /*27e0*/  FADD R17, R17, 1 ;  /* 0x3f80000011117421 */ /* 0x000fe20000000000 */
[----:B------:R-:W-:Y:S01]  /*27f0*/  @!P3 FMUL R7, R7, 0.5 ;  /* 0x3f0000000707b820 */ /* 0x000fe20000400000 */
[----:B-1----:R-:W-:-:S05]  /*2800*/  @!P6 FMUL R3, R3, R3 ;  /* 0x000000030303e220 */ /* 0x002fca0000400000 */
[----:B------:R-:W1:Y:S01]  /*2810*/  MUFU.EX2 R12, R12 ;  /* 0x0000000c000c7308 */ /* 0x000e620000000800 */
[----:B------:R-:W-:Y:S02]  /*2820*/  FSETP.GT.AND P6, PT, R19, 8.50705917302346158658e+37, PT ;  /* 0x7e8000001300780b */ /* 0x000fe40003fc4000 */
[----:B------:R-:W-:Y:S01]  /*2830*/  @!P1 FMUL R20, R20, 0.5 ;  /* 0x3f00000014149820 */ /* 0x000fe20000400000 */
[----:B------:R-:W-:Y:S01]  /*2840*/  FADD R15, R3, 1 ;  /* 0x3f800000030f7421 */ /* 0x000fe20000000000 */
[----:B------:R-:W-:Y:S01]  /*2850*/  FSEL R18, R2, 1, P6 ;  /* 0x3f80000002127808 */ /* 0x000fe20003000000 */
[----:B--2---:R-:W-:Y:S02]  /*2860*/  @!P5 FMUL R13, R13, R13 ;  /* 0x0000000d0d0dd220 */ /* 0x004fe40000400000 */
[----:B------:R-:W2:Y:S02]  /*2870*/  MUFU.EX2 R7, R7 ;  /* 0x0000000700077308 */ /* 0x000ea40000000800 */
[----:B------:R-:W-:-:S04]  /*2880*/  FADD R13, R13, 1 ;  /* 0x3f8000000d0d7421 */ /* 0x000fc80000000000 */
[----:B------:R-:W-:Y:S01]  /*2890*/  @P6 FMUL R19, R19, 0.25 ;  /* 0x3e80000013136820 */ /* 0x000fe20000400000 */
[----:B-1----:R-:W-:Y:S01]  /*28a0*/  @!P4 FMUL R12, R12, R12 ;  /* 0x0000000c0c0cc220 */ /* 0x002fe20000400000 */
[----:B------:R-:W1:Y:S01]  /*28b0*/  MUFU.EX2 R14, R14 ;  /* 0x0000000e000e7308 */ /* 0x000e620000000800 */
[----:B------:R-:W-:Y:S02]  /*28c0*/  FSETP.GT.AND P4, PT, R15, 8.50705917302346158658e+37, PT ;  /* 0x7e8000000f00780b */ /* 0x000fe40003f84000 */
[----:B------:R-:W-:Y:S01]  /*28d0*/  FSETP.GT.AND P6, PT, R13, 8.50705917302346158658e+37, PT ;  /* 0x7e8000000d00780b */ /* 0x000fe20003fc4000 */
[----:B------:R-:W-:Y:S01]  /*28e0*/  FADD R12, R12, 1 ;  /* 0x3f8000000c0c7421 */ /* 0x000fe20000000000 */
[----:B--2---:R-:W-:-:S03]  /*28f0*/  @!P3 FMUL R7, R7, R7 ;  /* 0x000000070707b220 */ /* 0x004fc60000400000 */
[----:B------:R-:W2:Y:S01]  /*2900*/  MUFU.EX2 R20, R20 ;  /* 0x0000001400147308 */ /* 0x000ea20000000800 */
[----:B------:R-:W-:Y:S01]  /*2910*/  FSETP.GT.AND P3, PT, R17, 8.50705917302346158658e+37, PT ;  /* 0x7e8000001100780b */ /* 0x000fe20003f64000 */
[----:B------:R-:W-:-:S03]  /*2920*/  FADD R7, R7, 1 ;  /* 0x3f80000007077421 */ /* 0x000fc60000000000 */
[----:B------:R-:W-:Y:S01]  /*2930*/  FSEL R16, R2, 1, P3 ;  /* 0x3f80000002107808 */ /* 0x000fe20001800000 */
[----:B------:R-:W-:Y:S01]  /*2940*/  @P4 FMUL R15, R15, 0.25 ;  /* 0x3e8000000f0f4820 */ /* 0x000fe20000400000 */
[----:B-1----:R-:W-:Y:S01]  /*2950*/  @!P2 FMUL R14, R14, R14 ;  /* 0x0000000e0e0ea220 */ /* 0x002fe20000400000 */
[----:B------:R-:W-:Y:S01]  /*2960*/  FSETP.GT.AND P2, PT, R12, 8.50705917302346158658e+37, PT ;  /* 0x7e8000000c00780b */ /* 0x000fe20003f44000 */
[----:B------:R-:W-:Y:S01]  /*2970*/  @P6 FMUL R13, R13, 0.25 ;  /* 0x3e8000000d0d6820 */ /* 0x000fe20000400000 */
[----:B------:R-:W1:Y:S01]  /*2980*/  MUFU.RCP R19, R19 ;  /* 0x0000001300137308 */ /* 0x000e620000001000 */
[----:B------:R-:W-:Y:S01]  /*2990*/  FADD R3, R14, 1 ;  /* 0x3f8000000e037421 */ /* 0x000fe20000000000 */
[----:B------:R-:W-:Y:S02]  /*29a0*/  FSEL R14, R2, 1, P4 ;  /* 0x3f800000020e7808 */ /* 0x000fe40002000000 */
[----:B------:R-:W-:Y:S01]  /*29b0*/  @P3 FMUL R17, R17, 0.25 ;  /* 0x3e80000011113820 */ /* 0x000fe20000400000 */
[----:B--2---:R-:W-:Y:S01]  /*29c0*/  @!P1 FMUL R20, R20, R20 ;  /* 0x0000001414149220 */ /* 0x004fe20000400000 */
[----:B------:R-:W-:-:S02]  /*29d0*/  FSETP.GT.AND P5, PT, R3, 8.50705917302346158658e+37, PT ;  /* 0x7e8000000300780b */ /* 0x000fc40003fa4000 */
[----:B------:R-:W-:Y:S01]  /*29e0*/  FSETP.GT.AND P1, PT, R7, 8.50705917302346158658e+37, PT ;  /* 0x7e8000000700780b */ /* 0x000fe20003f24000 */
[----:B------:R-:W-:Y:S01]  /*29f0*/  FADD R20, R20, 1 ;  /* 0x3f80000014147421 */ /* 0x000fe20000000000 */
[----:B------:R-:W2:Y:S01]  /*2a00*/  MUFU.RCP R15, R15 ;  /* 0x0000000f000f7308 */ /* 0x000ea20000001000 */
[----:B------:R-:W-:-:S03]  /*2a10*/  @P2 FMUL R12, R12, 0.25 ;  /* 0x3e8000000c0c2820 */ /* 0x000fc60000400000 */
[----:B------:R-:W-:Y:S01]  /*2a20*/  FSETP.GT.AND P3, PT, R20, 8.50705917302346158658e+37, PT ;  /* 0x7e8000001400780b */ /* 0x000fe20003f64000 */
[----:B-1----:R-:W-:-:S03]  /*2a30*/  FMUL R19, R19, R18 ;  /* 0x0000001213137220 */ /* 0x002fc60000400000 */
[----:B------:R-:W1:Y:S01]  /*2a40*/  MUFU.RCP R17, R17 ;  /* 0x0000001100117308 */ /* 0x000e620000001000 */
[----:B------:R-:W-:Y:S01]  /*2a50*/  @P5 FMUL R3, R3, 0.25 ;  /* 0x3e80000003035820 */ /* 0x000fe20000400000 */
[----:B------:R-:W-:Y:S01]  /*2a60*/  FMUL R19, R8, R19 ;  /* 0x0000001308137220 */ /* 0x000fe20000400000 */
[----:B------:R-:W-:Y:S01]  /*2a70*/  @P1 FMUL R7, R7, 0.25 ;  /* 0x3e80000007071820 */ /* 0x000fe20000400000 */
[----:B------:R-:W-:Y:S01]  /*2a80*/  FSEL R8, R2, 1, P5 ;  /* 0x3f80000002087808 */ /* 0x000fe20002800000 */
[----:B--2---:R-:W-:-:S03]  /*2a90*/  FMUL R15, R15, R14 ;  /* 0x0000000e0f0f7220 */ /* 0x004fc60000400000 */
[----:B------:R-:W2:Y:S01]  /*2aa0*/  MUFU.RCP R13, R13 ;  /* 0x0000000d000d7308 */ /* 0x000ea20000001000 */
[----:B------:R-:W-:Y:S01]  /*2ab0*/  @P3 FMUL R20, R20, 0.25 ;  /* 0x3e80000014143820 */ /* 0x000fe20000400000 */
[----:B------:R-:W-:Y:S01]  /*2ac0*/  FSEL R14, R2, 1, P6 ;  /* 0x3f800000020e7808 */ /* 0x000fe20003000000 */
[----:B------:R-:W-:Y:S01]  /*2ad0*/  FMUL R15, R10, R15 ;  /* 0x0000000f0a0f7220 */ /* 0x000fe20000400000 */
[----:B------:R-:W-:Y:S01]  /*2ae0*/  FSEL R10, R2, 1, P1 ;  /* 0x3f800000020a7808 */ /* 0x000fe20000800000 */
[----:B-1----:R-:W-:-:S03]  /*2af0*/  FMUL R16, R17, R16 ;  /* 0x0000001011107220 */ /* 0x002fc60000400000 */
[----:B------:R-:W1:Y:S01]  /*2b00*/  MUFU.RCP R3, R3 ;  /* 0x0000000300037308 */ /* 0x000e620000001000 */
[----:B------:R-:W-:Y:S01]  /*2b10*/  FMUL R16, R9, R16 ;  /* 0x0000001009107220 */ /* 0x000fe20000400000 */
[----:B------:R-:W-:Y:S01]  /*2b20*/  FSEL R9, R2, 1, P2 ;  /* 0x3f80000002097808 */ /* 0x000fe20001000000 */
[----:B--2---:R-:W-:-:S05]  /*2b30*/  FMUL R14, R13, R14 ;  /* 0x0000000e0d0e7220 */ /* 0x004fca0000400000 */
[----:B------:R-:W2:Y:S01]  /*2b40*/  MUFU.RCP R12, R12 ;  /* 0x0000000c000c7308 */ /* 0x000ea20000001000 */
[----:B------:R-:W-:Y:S01]  /*2b50*/  FSEL R13, R2, 1, P3 ;  /* 0x3f800000020d7808 */ /* 0x000fe20001800000 */
[----:B------:R-:W-:Y:S01]  /*2b60*/  FMUL R14, R11, R14 ;  /* 0x0000000e0b0e7220 */ /* 0x000fe20000400000 */
[----:B-1----:R-:W-:-:S05]  /*2b70*/  FMUL R3, R3, R8 ;  /* 0x0000000803037220 */ /* 0x002fca0000400000 */
[----:B------:R-:W1:Y:S01]  /*2b80*/  MUFU.RCP R7, R7 ;  /* 0x0000000700077308 */ /* 0x000e620000001000 */
[----:B------:R-:W-:Y:S01]  /*2b90*/  FMUL R3, R6, R3 ;  /* 0x0000000306037220 */ /* 0x000fe20000400000 */
[----:B--2---:R-:W-:-:S06]  /*2ba0*/  FMUL R9, R12, R9 ;  /* 0x000000090c097220 */ /* 0x004fcc0000400000 */
[----:B------:R-:W2:Y:S01]  /*2bb0*/  MUFU.RCP R20, R20 ;  /* 0x0000001400147308 */ /* 0x000ea20000001000 */
[----:B------:R-:W-:Y:S01]  /*2bc0*/  FMUL R9, R4, R9 ;  /* 0x0000000904097220 */ /* 0x000fe20000400000 */
[----:B------:R-:W-:Y:S01]  /*2bd0*/  F2FP.BF16.F32.PACK_AB R4, R16, R19 ;  /* 0x000000131004723e */ /* 0x000fe200000010ff */
[----:B-1----:R-:W-:-:S04]  /*2be0*/  FMUL R10, R7, R10 ;  /* 0x0000000a070a7220 */ /* 0x002fc80000400000 */
[----:B------:R-:W-:Y:S01]  /*2bf0*/  FMUL R6, R5, R10 ;  /* 0x0000000a05067220 */ /* 0x000fe20000400000 */
[----:B------:R-:W-:Y:S01]  /*2c00*/  F2FP.BF16.F32.PACK_AB R5, R14, R15 ;  /* 0x0000000f0e05723e */ /* 0x000fe200000010ff */
[----:B--2---:R-:W-:-:S03]  /*2c10*/  FMUL R20, R20, R13 ;  /* 0x0000000d14147220 */ /* 0x004fc60000400000 */
[----:B------:R-:W-:Y:S01]  /*2c20*/  F2FP.BF16.F32.PACK_AB R6, R6, R9 ;  /* 0x000000090606723e */ /* 0x000fe200000010ff */
[----:B------:R-:W-:-:S05]  /*2c30*/  FMUL R20, R21, R20 ;  /* 0x0000001415147220 */ /* 0x000fca0000400000 */
[----:B------:R-:W-:Y:S01]  /*2c40*/  F2FP.BF16.F32.PACK_AB R7, R20, R3 ;  /* 0x000000031407723e */ /* 0x000fe200000010ff */
[----:B------:R-:W-:Y:S06]  /*2c50*/  @!P0 EXIT ;  /* 0x000000000000894d */ /* 0x000fec0003800000 */
[----:B------:R-:W-:Y:S01]  /*2c60*/  STG.E.128 desc[UR24][R22.64], R4 ;  /* 0x0000000416007986 */ /* 0x000fe2000c101d18 */
[----:B------:R-:W-:Y:S05]  /*2c70*/  EXIT ;  /* 0x000000000000794d */ /* 0x000fea0003800000 */
.L_x_2:
[----:B------:R-:W-:-:S00]  /*2c80*/  BRA `(.L_x_2) ;  /* 0xfffffffc00fc7947 */ /* 0x000fc0000383ffff */
[----:B------:R-:W-:-:S00]  /*2c90*/  NOP ;  /* 0x0000000000007918 */ /* 0x000fc00000000000 */
        /* <DEDUP_REMOVED lines=14> */
.L_x_3:


//--------------------- .nv.shared.triton_        --------------------------
	.section	.nv.shared.triton_,"aw",@nobits
	.sectionflags	@""
	.align	16
	.zero		1024


//--------------------- .nv.constant0.triton_     --------------------------
	.section	.nv.constant0.triton_,"a",@progbits
	.sectionflags	@""
	.align	4
.nv.constant0.triton_:
	.zero		564
